//
// Generated by NVIDIA NVVM Compiler
//
// Compiler Build ID: CL-36424714
// Cuda compilation tools, release 13.0, V13.0.88
// Based on NVVM 20.0.0
//

.version 9.0
.target sm_100
.address_size 64

	// .globl	_Z20computeAccelerationsPfS_S_S_ii
.extern .shared .align 16 .b8 shared_positions[];

.visible .entry _Z20computeAccelerationsPfS_S_S_ii(
	.param .u64 .ptr .align 1 _Z20computeAccelerationsPfS_S_S_ii_param_0,
	.param .u64 .ptr .align 1 _Z20computeAccelerationsPfS_S_S_ii_param_1,
	.param .u64 .ptr .align 1 _Z20computeAccelerationsPfS_S_S_ii_param_2,
	.param .u64 .ptr .align 1 _Z20computeAccelerationsPfS_S_S_ii_param_3,
	.param .u32 _Z20computeAccelerationsPfS_S_S_ii_param_4,
	.param .u32 _Z20computeAccelerationsPfS_S_S_ii_param_5
)
{
	.reg .pred 	%p<16>;
	.reg .b32 	%r<53>;
	.reg .b32 	%f<108>;
	.reg .b64 	%rd<15>;

	ld.param.u64 	%rd3, [_Z20computeAccelerationsPfS_S_S_ii_param_0];
	ld.param.u64 	%rd4, [_Z20computeAccelerationsPfS_S_S_ii_param_1];
	ld.param.u64 	%rd1, [_Z20computeAccelerationsPfS_S_S_ii_param_2];
	ld.param.u64 	%rd2, [_Z20computeAccelerationsPfS_S_S_ii_param_3];
	ld.param.u32 	%r28, [_Z20computeAccelerationsPfS_S_S_ii_param_4];
	ld.param.u32 	%r26, [_Z20computeAccelerationsPfS_S_S_ii_param_5];
	cvta.to.global.u64 	%rd5, %rd4;
	cvta.to.global.u64 	%rd6, %rd3;
	mov.u32 	%r1, %ntid.x;
	shl.b32 	%r29, %r1, 2;
	mov.u32 	%r30, shared_positions;
	mov.u32 	%r2, %tid.x;
	mov.u32 	%r31, %ctaid.x;
	mad.lo.s32 	%r3, %r31, %r1, %r2;
	add.s32 	%r32, %r28, -1;
	mad.lo.s32 	%r33, %r32, %r26, %r3;
	mul.wide.s32 	%rd7, %r33, 4;
	add.s64 	%rd8, %rd6, %rd7;
	ld.global.f32 	%f50, [%rd8];
	shl.b32 	%r34, %r2, 2;
	add.s32 	%r35, %r30, %r34;
	st.shared.f32 	[%r35], %f50;
	add.s64 	%rd9, %rd5, %rd7;
	ld.global.f32 	%f51, [%rd9];
	add.s32 	%r36, %r35, %r29;
	st.shared.f32 	[%r36], %f51;
	bar.sync 	0;
	ld.shared.f32 	%f1, [%r35];
	ld.shared.f32 	%f2, [%r36];
	and.b32  	%r4, %r1, 3;
	setp.lt.u32 	%p1, %r1, 4;
	mov.f32 	%f93, 0f00000000;
	mov.b32 	%r49, 0;
	mov.f32 	%f92, %f93;
	@%p1 bra 	$L__BB0_15;
	and.b32  	%r49, %r1, 2044;
	neg.s32 	%r47, %r2;
	add.s32 	%r46, %r30, 12;
	mov.f32 	%f93, 0f00000000;
	mov.b32 	%r48, 0;
$L__BB0_2:
	setp.eq.s32 	%p2, %r47, 0;
	add.s32 	%r11, %r46, %r29;
	@%p2 bra 	$L__BB0_5;
	ld.shared.f32 	%f53, [%r46+-12];
	sub.f32 	%f5, %f53, %f1;
	ld.shared.f32 	%f54, [%r11+-12];
	sub.f32 	%f6, %f54, %f2;
	mul.f32 	%f55, %f6, %f6;
	fma.rn.f32 	%f7, %f5, %f5, %f55;
	setp.leu.f32 	%p3, %f7, 0f38D1B717;
	@%p3 bra 	$L__BB0_5;
	sqrt.rn.f32 	%f56, %f7;
	mul.f32 	%f57, %f7, %f56;
	mov.f32 	%f58, 0f41200000;
	div.rn.f32 	%f59, %f58, %f57;
	fma.rn.f32 	%f92, %f5, %f59, %f92;
	fma.rn.f32 	%f93, %f6, %f59, %f93;
$L__BB0_5:
	add.s32 	%r40, %r48, 1;
	setp.eq.s32 	%p4, %r40, %r2;
	@%p4 bra 	$L__BB0_8;
	ld.shared.f32 	%f60, [%r46+-8];
	sub.f32 	%f12, %f60, %f1;
	ld.shared.f32 	%f61, [%r11+-8];
	sub.f32 	%f13, %f61, %f2;
	mul.f32 	%f62, %f13, %f13;
	fma.rn.f32 	%f14, %f12, %f12, %f62;
	setp.leu.f32 	%p5, %f14, 0f38D1B717;
	@%p5 bra 	$L__BB0_8;
	sqrt.rn.f32 	%f63, %f14;
	mul.f32 	%f64, %f14, %f63;
	mov.f32 	%f65, 0f41200000;
	div.rn.f32 	%f66, %f65, %f64;
	fma.rn.f32 	%f92, %f12, %f66, %f92;
	fma.rn.f32 	%f93, %f13, %f66, %f93;
$L__BB0_8:
	add.s32 	%r41, %r48, 2;
	setp.eq.s32 	%p6, %r41, %r2;
	@%p6 bra 	$L__BB0_11;
	ld.shared.f32 	%f67, [%r46+-4];
	sub.f32 	%f19, %f67, %f1;
	ld.shared.f32 	%f68, [%r11+-4];
	sub.f32 	%f20, %f68, %f2;
	mul.f32 	%f69, %f20, %f20;
	fma.rn.f32 	%f21, %f19, %f19, %f69;
	setp.leu.f32 	%p7, %f21, 0f38D1B717;
	@%p7 bra 	$L__BB0_11;
	sqrt.rn.f32 	%f70, %f21;
	mul.f32 	%f71, %f21, %f70;
	mov.f32 	%f72, 0f41200000;
	div.rn.f32 	%f73, %f72, %f71;
	fma.rn.f32 	%f92, %f19, %f73, %f92;
	fma.rn.f32 	%f93, %f20, %f73, %f93;
$L__BB0_11:
	add.s32 	%r42, %r48, 3;
	setp.eq.s32 	%p8, %r42, %r2;
	@%p8 bra 	$L__BB0_14;
	ld.shared.f32 	%f74, [%r46];
	sub.f32 	%f26, %f74, %f1;
	ld.shared.f32 	%f75, [%r11];
	sub.f32 	%f27, %f75, %f2;
	mul.f32 	%f76, %f27, %f27;
	fma.rn.f32 	%f28, %f26, %f26, %f76;
	setp.leu.f32 	%p9, %f28, 0f38D1B717;
	@%p9 bra 	$L__BB0_14;
	sqrt.rn.f32 	%f77, %f28;
	mul.f32 	%f78, %f28, %f77;
	mov.f32 	%f79, 0f41200000;
	div.rn.f32 	%f80, %f79, %f78;
	fma.rn.f32 	%f92, %f26, %f80, %f92;
	fma.rn.f32 	%f93, %f27, %f80, %f93;
$L__BB0_14:
	add.s32 	%r48, %r48, 4;
	add.s32 	%r47, %r47, 4;
	add.s32 	%r46, %r46, 16;
	setp.ne.s32 	%p10, %r48, %r49;
	@%p10 bra 	$L__BB0_2;
$L__BB0_15:
	setp.eq.s32 	%p11, %r4, 0;
	@%p11 bra 	$L__BB0_21;
	shl.b32 	%r43, %r49, 2;
	add.s32 	%r52, %r30, %r43;
	sub.s32 	%r51, %r49, %r2;
	neg.s32 	%r50, %r4;
$L__BB0_17:
	.pragma "nounroll";
	setp.eq.s32 	%p12, %r51, 0;
	@%p12 bra 	$L__BB0_20;
	ld.shared.f32 	%f81, [%r52];
	sub.f32 	%f39, %f81, %f1;
	add.s32 	%r45, %r52, %r29;
	ld.shared.f32 	%f82, [%r45];
	sub.f32 	%f40, %f82, %f2;
	mul.f32 	%f83, %f40, %f40;
	fma.rn.f32 	%f41, %f39, %f39, %f83;
	setp.leu.f32 	%p13, %f41, 0f38D1B717;
	@%p13 bra 	$L__BB0_20;
	sqrt.rn.f32 	%f84, %f41;
	mul.f32 	%f85, %f41, %f84;
	mov.f32 	%f86, 0f41200000;
	div.rn.f32 	%f87, %f86, %f85;
	fma.rn.f32 	%f92, %f39, %f87, %f92;
	fma.rn.f32 	%f93, %f40, %f87, %f93;
$L__BB0_20:
	add.s32 	%r52, %r52, 4;
	add.s32 	%r51, %r51, 1;
	add.s32 	%r50, %r50, 1;
	setp.ne.s32 	%p14, %r50, 0;
	@%p14 bra 	$L__BB0_17;
$L__BB0_21:
	setp.ge.s32 	%p15, %r3, %r26;
	@%p15 bra 	$L__BB0_23;
	cvta.to.global.u64 	%rd10, %rd1;
	mul.wide.s32 	%rd11, %r3, 4;
	add.s64 	%rd12, %rd10, %rd11;
	st.global.f32 	[%rd12], %f92;
	cvta.to.global.u64 	%rd13, %rd2;
	add.s64 	%rd14, %rd13, %rd11;
	st.global.f32 	[%rd14], %f93;
$L__BB0_23:
	ret;

}
	// .globl	_Z15updatePositionsPfS_S_S_S_S_fii
.visible .entry _Z15updatePositionsPfS_S_S_S_S_fii(
	.param .u64 .ptr .align 1 _Z15updatePositionsPfS_S_S_S_S_fii_param_0,
	.param .u64 .ptr .align 1 _Z15updatePositionsPfS_S_S_S_S_fii_param_1,
	.param .u64 .ptr .align 1 _Z15updatePositionsPfS_S_S_S_S_fii_param_2,
	.param .u64 .ptr .align 1 _Z15updatePositionsPfS_S_S_S_S_fii_param_3,
	.param .u64 .ptr .align 1 _Z15updatePositionsPfS_S_S_S_S_fii_param_4,
	.param .u64 .ptr .align 1 _Z15updatePositionsPfS_S_S_S_S_fii_param_5,
	.param .f32 _Z15updatePositionsPfS_S_S_S_S_fii_param_6,
	.param .u32 _Z15updatePositionsPfS_S_S_S_S_fii_param_7,
	.param .u32 _Z15updatePositionsPfS_S_S_S_S_fii_param_8
)
{
	.reg .pred 	%p<2>;
	.reg .b32 	%r<9>;
	.reg .b32 	%f<22>;
	.reg .b64 	%rd<26>;

	ld.param.u64 	%rd2, [_Z15updatePositionsPfS_S_S_S_S_fii_param_1];
	ld.param.u64 	%rd4, [_Z15updatePositionsPfS_S_S_S_S_fii_param_3];
	ld.param.u64 	%rd5, [_Z15updatePositionsPfS_S_S_S_S_fii_param_4];
	ld.param.u64 	%rd6, [_Z15updatePositionsPfS_S_S_S_S_fii_param_5];
	ld.param.f32 	%f1, [_Z15updatePositionsPfS_S_S_S_S_fii_param_6];
	ld.param.u32 	%r4, [_Z15updatePositionsPfS_S_S_S_S_fii_param_7];
	ld.param.u32 	%r3, [_Z15updatePositionsPfS_S_S_S_S_fii_param_8];
	mov.u32 	%r5, %tid.x;
	mov.u32 	%r6, %ctaid.x;
	mov.u32 	%r7, %ntid.x;
	mad.lo.s32 	%r1, %r6, %r7, %r5;
	add.s32 	%r2, %r4, -1;
	setp.ge.s32 	%p1, %r1, %r3;
	@%p1 bra 	$L__BB1_2;
	ld.param.u64 	%rd25, [_Z15updatePositionsPfS_S_S_S_S_fii_param_2];
	ld.param.u64 	%rd24, [_Z15updatePositionsPfS_S_S_S_S_fii_param_0];
	cvta.to.global.u64 	%rd7, %rd24;
	cvta.to.global.u64 	%rd8, %rd25;
	cvta.to.global.u64 	%rd9, %rd5;
	cvta.to.global.u64 	%rd10, %rd2;
	cvta.to.global.u64 	%rd11, %rd4;
	cvta.to.global.u64 	%rd12, %rd6;
	mad.lo.s32 	%r8, %r2, %r3, %r1;
	mul.wide.s32 	%rd13, %r8, 4;
	add.s64 	%rd14, %rd7, %rd13;
	ld.global.f32 	%f2, [%rd14];
	mul.wide.s32 	%rd15, %r1, 4;
	add.s64 	%rd16, %rd8, %rd15;
	ld.global.f32 	%f3, [%rd16];
	fma.rn.f32 	%f4, %f1, %f3, %f2;
	add.s64 	%rd17, %rd9, %rd15;
	ld.global.f32 	%f5, [%rd17];
	mul.f32 	%f6, %f5, 0f3F000000;
	mul.f32 	%f7, %f1, %f6;
	fma.rn.f32 	%f8, %f1, %f7, %f4;
	mul.wide.s32 	%rd18, %r3, 4;
	add.s64 	%rd19, %rd14, %rd18;
	st.global.f32 	[%rd19], %f8;
	add.s64 	%rd20, %rd10, %rd13;
	ld.global.f32 	%f9, [%rd20];
	add.s64 	%rd21, %rd11, %rd15;
	ld.global.f32 	%f10, [%rd21];
	fma.rn.f32 	%f11, %f1, %f10, %f9;
	add.s64 	%rd22, %rd12, %rd15;
	ld.global.f32 	%f12, [%rd22];
	mul.f32 	%f13, %f12, 0f3F000000;
	mul.f32 	%f14, %f1, %f13;
	fma.rn.f32 	%f15, %f1, %f14, %f11;
	add.s64 	%rd23, %rd20, %rd18;
	st.global.f32 	[%rd23], %f15;
	ld.global.f32 	%f16, [%rd17];
	ld.global.f32 	%f17, [%rd16];
	fma.rn.f32 	%f18, %f1, %f16, %f17;
	st.global.f32 	[%rd16], %f18;
	ld.global.f32 	%f19, [%rd22];
	ld.global.f32 	%f20, [%rd21];
	fma.rn.f32 	%f21, %f1, %f19, %f20;
	st.global.f32 	[%rd21], %f21;
$L__BB1_2:
	ret;

}


// ===== COMPILED SASS (sm_100) =====

	.target	sm_100

	.elftype	@"ET_EXEC"


//--------------------- .note.nv.tkinfo           --------------------------
	.section	.note.nv.tkinfo,"",@"SHT_NOTE"
	.sectionflags	@"SHF_NOTE_NV_TKINFO"
	.tkinfo
        /*0018*/ 	.word	0x00000002
        /*0030*/ 	.string	""
        /*0030*/ 	.string	"ptxas"
        /*0030*/ 	.string	"Cuda compilation tools, release 13.0, V13.0.88"
        /*0030*/ 	.string	"Build cuda_13.0.r13.0/compiler.36424714_0"
        /*0030*/ 	.string	"-arch sm_100 -m 64 "



//--------------------- .note.nv.cuinfo           --------------------------
	.section	.note.nv.cuinfo,"",@"SHT_NOTE"
	.sectionflags	@"SHF_NOTE_NV_CUINFO"
        /*0018*/ 	.short	0x0002
        /*001a*/ 	.short	0x0064
        /*001c*/ 	.short	0x0082
	.zero		2


//--------------------- .nv.info                  --------------------------
	.section	.nv.info,"",@"SHT_CUDA_INFO"
	.align	4


	//----- nvinfo : EIATTR_REGCOUNT
	.align		4
        /*0000*/ 	.byte	0x04, 0x2f
        /*0002*/ 	.short	(.L_1 - .L_0)
	.align		4
.L_0:
        /*0004*/ 	.word	index@(_Z20computeAccelerationsPfS_S_S_ii)
        /*0008*/ 	.word	0x0000001d


	//----- nvinfo : EIATTR_FRAME_SIZE
	.align		4
.L_1:
        /*000c*/ 	.byte	0x04, 0x11
        /*000e*/ 	.short	(.L_3 - .L_2)
	.align		4
.L_2:
        /*0010*/ 	.word	index@($__internal_1_$__cuda_sm3x_div_rn_noftz_f32_slowpath)
        /*0014*/ 	.word	0x00000000


	//----- nvinfo : EIATTR_FRAME_SIZE
	.align		4
.L_3:
        /*0018*/ 	.byte	0x04, 0x11
        /*001a*/ 	.short	(.L_5 - .L_4)
	.align		4
.L_4:
        /*001c*/ 	.word	index@($__internal_0_$__cuda_sm20_sqrt_rn_f32_slowpath)
        /*0020*/ 	.word	0x00000000


	//----- nvinfo : EIATTR_FRAME_SIZE
	.align		4
.L_5:
        /*0024*/ 	.byte	0x04, 0x11
        /*0026*/ 	.short	(.L_7 - .L_6)
	.align		4
.L_6:
        /*0028*/ 	.word	index@(_Z20computeAccelerationsPfS_S_S_ii)
        /*002c*/ 	.word	0x00000000


	//----- nvinfo : EIATTR_REGCOUNT
	.align		4
.L_7:
        /*0030*/ 	.byte	0x04, 0x2f
        /*0032*/ 	.short	(.L_9 - .L_8)
	.align		4
.L_8:
        /*0034*/ 	.word	index@(_Z15updatePositionsPfS_S_S_S_S_fii)
        /*0038*/ 	.word	0x00000018


	//----- nvinfo : EIATTR_FRAME_SIZE
	.align		4
.L_9:
        /*003c*/ 	.byte	0x04, 0x11
        /*003e*/ 	.short	(.L_11 - .L_10)
	.align		4
.L_10:
        /*0040*/ 	.word	index@(_Z15updatePositionsPfS_S_S_S_S_fii)
        /*0044*/ 	.word	0x00000000


	//----- nvinfo : EIATTR_MIN_STACK_SIZE
	.align		4
.L_11:
        /*0048*/ 	.byte	0x04, 0x12
        /*004a*/ 	.short	(.L_13 - .L_12)
	.align		4
.L_12:
        /*004c*/ 	.word	index@(_Z15updatePositionsPfS_S_S_S_S_fii)
        /*0050*/ 	.word	0x00000000


	//----- nvinfo : EIATTR_MIN_STACK_SIZE
	.align		4
.L_13:
        /*0054*/ 	.byte	0x04, 0x12
        /*0056*/ 	.short	(.L_15 - .L_14)
	.align		4
.L_14:
        /*0058*/ 	.word	index@(_Z20computeAccelerationsPfS_S_S_ii)
        /*005c*/ 	.word	0x00000000
.L_15:


//--------------------- .nv.compat                --------------------------
	.section	.nv.compat,"",@"SHT_CUDA_COMPAT_INFO"
	.align	4
        /*0000*/ 	.byte	0x02, 0x09, 0x00, 0x00, 0x02, 0x02, 0x01, 0x00, 0x02, 0x05, 0x05, 0x00, 0x03, 0x07, 0x01, 0x01
        /*0010*/ 	.byte	0x02, 0x03, 0x00, 0x00, 0x02, 0x06, 0x01, 0x00, 0x04, 0x0b, 0x08, 0x00, 0x01, 0x00, 0x00, 0x00
        /*0020*/ 	.byte	0x00, 0x00, 0x00, 0x00


//--------------------- .nv.info._Z15updatePositionsPfS_S_S_S_S_fii --------------------------
	.section	.nv.info._Z15updatePositionsPfS_S_S_S_S_fii,"",@"SHT_CUDA_INFO"
	.sectionflags	@""
	.align	4


	//----- nvinfo : EIATTR_CUDA_API_VERSION
	.align		4
        /*0000*/ 	.byte	0x04, 0x37
        /*0002*/ 	.short	(.L_17 - .L_16)
.L_16:
        /*0004*/ 	.word	0x00000082


	//----- nvinfo : EIATTR_KPARAM_INFO
	.align		4
.L_17:
        /*0008*/ 	.byte	0x04, 0x17
        /*000a*/ 	.short	(.L_19 - .L_18)
.L_18:
        /*000c*/ 	.word	0x00000000
        /*0010*/ 	.short	0x0008
        /*0012*/ 	.short	0x0038
        /*0014*/ 	.byte	0x00, 0xf0, 0x11, 0x00


	//----- nvinfo : EIATTR_KPARAM_INFO
	.align		4
.L_19:
        /*0018*/ 	.byte	0x04, 0x17
        /*001a*/ 	.short	(.L_21 - .L_20)
.L_20:
        /*001c*/ 	.word	0x00000000
        /*0020*/ 	.short	0x0007
        /*0022*/ 	.short	0x0034
        /*0024*/ 	.byte	0x00, 0xf0, 0x11, 0x00


	//----- nvinfo : EIATTR_KPARAM_INFO
	.align		4
.L_21:
        /*0028*/ 	.byte	0x04, 0x17
        /*002a*/ 	.short	(.L_23 - .L_22)
.L_22:
        /*002c*/ 	.word	0x00000000
        /*0030*/ 	.short	0x0006
        /*0032*/ 	.short	0x0030
        /*0034*/ 	.byte	0x00, 0xf0, 0x11, 0x00


	//----- nvinfo : EIATTR_KPARAM_INFO
	.align		4
.L_23:
        /*0038*/ 	.byte	0x04, 0x17
        /*003a*/ 	.short	(.L_25 - .L_24)
.L_24:
        /*003c*/ 	.word	0x00000000
        /*0040*/ 	.short	0x0005
        /*0042*/ 	.short	0x0028
        /*0044*/ 	.byte	0x00, 0xf5, 0x21, 0x00


	//----- nvinfo : EIATTR_KPARAM_INFO
	.align		4
.L_25:
        /*0048*/ 	.byte	0x04, 0x17
        /*004a*/ 	.short	(.L_27 - .L_26)
.L_26:
        /*004c*/ 	.word	0x00000000
        /*0050*/ 	.short	0x0004
        /*0052*/ 	.short	0x0020
        /*0054*/ 	.byte	0x00, 0xf5, 0x21, 0x00


	//----- nvinfo : EIATTR_KPARAM_INFO
	.align		4
.L_27:
        /*0058*/ 	.byte	0x04, 0x17
        /*005a*/ 	.short	(.L_29 - .L_28)
.L_28:
        /*005c*/ 	.word	0x00000000
        /*0060*/ 	.short	0x0003
        /*0062*/ 	.short	0x0018
        /*0064*/ 	.byte	0x00, 0xf5, 0x21, 0x00


	//----- nvinfo : EIATTR_KPARAM_INFO
	.align		4
.L_29:
        /*0068*/ 	.byte	0x04, 0x17
        /*006a*/ 	.short	(.L_31 - .L_30)
.L_30:
        /*006c*/ 	.word	0x00000000
        /*0070*/ 	.short	0x0002
        /*0072*/ 	.short	0x0010
        /*0074*/ 	.byte	0x00, 0xf5, 0x21, 0x00


	//----- nvinfo : EIATTR_KPARAM_INFO
	.align		4
.L_31:
        /*0078*/ 	.byte	0x04, 0x17
        /*007a*/ 	.short	(.L_33 - .L_32)
.L_32:
        /*007c*/ 	.word	0x00000000
        /*0080*/ 	.short	0x0001
        /*0082*/ 	.short	0x0008
        /*0084*/ 	.byte	0x00, 0xf5, 0x21, 0x00


	//----- nvinfo : EIATTR_KPARAM_INFO
	.align		4
.L_33:
        /*0088*/ 	.byte	0x04, 0x17
        /*008a*/ 	.short	(.L_35 - .L_34)
.L_34:
        /*008c*/ 	.word	0x00000000
        /*0090*/ 	.short	0x0000
        /*0092*/ 	.short	0x0000
        /*0094*/ 	.byte	0x00, 0xf5, 0x21, 0x00


	//----- nvinfo : EIATTR_SPARSE_MMA_MASK
	.align		4
.L_35:
        /*0098*/ 	.byte	0x03, 0x50
        /*009a*/ 	.short	0x0000


	//----- nvinfo : EIATTR_MAXREG_COUNT
	.align		4
        /*009c*/ 	.byte	0x03, 0x1b
        /*009e*/ 	.short	0x00ff


	//----- nvinfo : EIATTR_MERCURY_ISA_VERSION
	.align		4
        /*00a0*/ 	.byte	0x03, 0x5f
        /*00a2*/ 	.short	0x0101


	//----- nvinfo : EIATTR_VRC_CTA_INIT_COUNT
	.align		4
        /*00a4*/ 	.byte	0x02, 0x4a
	.zero		1
	.zero		1


	//----- nvinfo : EIATTR_EXIT_INSTR_OFFSETS
	.align		4
        /*00a8*/ 	.byte	0x04, 0x1c
        /*00aa*/ 	.short	(.L_37 - .L_36)


	//   ....[0]....
.L_36:
        /*00ac*/ 	.word	0x00000070


	//   ....[1]....
        /*00b0*/ 	.word	0x00000330


	//----- nvinfo : EIATTR_CBANK_PARAM_SIZE
	.align		4
.L_37:
        /*00b4*/ 	.byte	0x03, 0x19
        /*00b6*/ 	.short	0x003c


	//----- nvinfo : EIATTR_PARAM_CBANK
	.align		4
        /*00b8*/ 	.byte	0x04, 0x0a
        /*00ba*/ 	.short	(.L_39 - .L_38)
	.align		4
.L_38:
        /*00bc*/ 	.word	index@(.nv.constant0._Z15updatePositionsPfS_S_S_S_S_fii)
        /*00c0*/ 	.short	0x0380
        /*00c2*/ 	.short	0x003c


	//----- nvinfo : EIATTR_SW_WAR
	.align		4
.L_39:
        /*00c4*/ 	.byte	0x04, 0x36
        /*00c6*/ 	.short	(.L_41 - .L_40)
.L_40:
        /*00c8*/ 	.word	0x00000008
.L_41:


//--------------------- .nv.info._Z20computeAccelerationsPfS_S_S_ii --------------------------
	.section	.nv.info._Z20computeAccelerationsPfS_S_S_ii,"",@"SHT_CUDA_INFO"
	.sectionflags	@""
	.align	4


	//----- nvinfo : EIATTR_CUDA_API_VERSION
	.align		4
        /*0000*/ 	.byte	0x04, 0x37
        /*0002*/ 	.short	(.L_43 - .L_42)
.L_42:
        /*0004*/ 	.word	0x00000082


	//----- nvinfo : EIATTR_KPARAM_INFO
	.align		4
.L_43:
        /*0008*/ 	.byte	0x04, 0x17
        /*000a*/ 	.short	(.L_45 - .L_44)
.L_44:
        /*000c*/ 	.word	0x00000000
        /*0010*/ 	.short	0x0005
        /*0012*/ 	.short	0x0024
        /*0014*/ 	.byte	0x00, 0xf0, 0x11, 0x00


	//----- nvinfo : EIATTR_KPARAM_INFO
	.align		4
.L_45:
        /*0018*/ 	.byte	0x04, 0x17
        /*001a*/ 	.short	(.L_47 - .L_46)
.L_46:
        /*001c*/ 	.word	0x00000000
        /*0020*/ 	.short	0x0004
        /*0022*/ 	.short	0x0020
        /*0024*/ 	.byte	0x00, 0xf0, 0x11, 0x00


	//----- nvinfo : EIATTR_KPARAM_INFO
	.align		4
.L_47:
        /*0028*/ 	.byte	0x04, 0x17
        /*002a*/ 	.short	(.L_49 - .L_48)
.L_48:
        /*002c*/ 	.word	0x00000000
        /*0030*/ 	.short	0x0003
        /*0032*/ 	.short	0x0018
        /*0034*/ 	.byte	0x00, 0xf5, 0x21, 0x00


	//----- nvinfo : EIATTR_KPARAM_INFO
	.align		4
.L_49:
        /*0038*/ 	.byte	0x04, 0x17
        /*003a*/ 	.short	(.L_51 - .L_50)
.L_50:
        /*003c*/ 	.word	0x00000000
        /*0040*/ 	.short	0x0002
        /*0042*/ 	.short	0x0010
        /*0044*/ 	.byte	0x00, 0xf5, 0x21, 0x00


	//----- nvinfo : EIATTR_KPARAM_INFO
	.align		4
.L_51:
        /*0048*/ 	.byte	0x04, 0x17
        /*004a*/ 	.short	(.L_53 - .L_52)
.L_52:
        /*004c*/ 	.word	0x00000000
        /*0050*/ 	.short	0x0001
        /*0052*/ 	.short	0x0008
        /*0054*/ 	.byte	0x00, 0xf5, 0x21, 0x00


	//----- nvinfo : EIATTR_KPARAM_INFO
	.align		4
.L_53:
        /*0058*/ 	.byte	0x04, 0x17
        /*005a*/ 	.short	(.L_55 - .L_54)
.L_54:
        /*005c*/ 	.word	0x00000000
        /*0060*/ 	.short	0x0000
        /*0062*/ 	.short	0x0000
        /*0064*/ 	.byte	0x00, 0xf5, 0x21, 0x00


	//----- nvinfo : EIATTR_SPARSE_MMA_MASK
	.align		4
.L_55:
        /*0068*/ 	.byte	0x03, 0x50
        /*006a*/ 	.short	0x0000


	//----- nvinfo : EIATTR_MAXREG_COUNT
	.align		4
        /*006c*/ 	.byte	0x03, 0x1b
        /*006e*/ 	.short	0x00ff


	//----- nvinfo : EIATTR_NUM_BARRIERS
	.align		4
        /*0070*/ 	.byte	0x02, 0x4c
        /*0072*/ 	.byte	0x01
	.zero		1


	//----- nvinfo : EIATTR_MERCURY_ISA_VERSION
	.align		4
        /*0074*/ 	.byte	0x03, 0x5f
        /*0076*/ 	.short	0x0101


	//----- nvinfo : EIATTR_VRC_CTA_INIT_COUNT
	.align		4
        /*0078*/ 	.byte	0x02, 0x4a
	.zero		1
	.zero		1


	//----- nvinfo : EIATTR_EXIT_INSTR_OFFSETS
	.align		4
        /*007c*/ 	.byte	0x04, 0x1c
        /*007e*/ 	.short	(.L_57 - .L_56)


	//   ....[0]....
.L_56:
        /*0080*/ 	.word	0x00001070


	//   ....[1]....
        /*0084*/ 	.word	0x000010e0


	//----- nvinfo : EIATTR_CRS_STACK_SIZE
	.align		4
.L_57:
        /*0088*/ 	.byte	0x04, 0x1e
        /*008a*/ 	.short	(.L_59 - .L_58)
.L_58:
        /*008c*/ 	.word	0x00000000


	//----- nvinfo : EIATTR_CBANK_PARAM_SIZE
	.align		4
.L_59:
        /*0090*/ 	.byte	0x03, 0x19
        /*0092*/ 	.short	0x0028


	//----- nvinfo : EIATTR_PARAM_CBANK
	.align		4
        /*0094*/ 	.byte	0x04, 0x0a
        /*0096*/ 	.short	(.L_61 - .L_60)
	.align		4
.L_60:
        /*0098*/ 	.word	index@(.nv.constant0._Z20computeAccelerationsPfS_S_S_ii)
        /*009c*/ 	.short	0x0380
        /*009e*/ 	.short	0x0028


	//----- nvinfo : EIATTR_SW_WAR
	.align		4
.L_61:
        /*00a0*/ 	.byte	0x04, 0x36
        /*00a2*/ 	.short	(.L_63 - .L_62)
.L_62:
        /*00a4*/ 	.word	0x00000008
.L_63:


//--------------------- .nv.callgraph             --------------------------
	.section	.nv.callgraph,"",@"SHT_CUDA_CALLGRAPH"
	.align	4
	.sectionentsize	8
	.align		4
        /*0000*/ 	.word	0x00000000
	.align		4
        /*0004*/ 	.word	0xffffffff
	.align		4
        /*0008*/ 	.word	0x00000000
	.align		4
        /*000c*/ 	.word	0xfffffffe
	.align		4
        /*0010*/ 	.word	0x00000000
	.align		4
        /*0014*/ 	.word	0xfffffffd
	.align		4
        /*0018*/ 	.word	0x00000000
	.align		4
        /*001c*/ 	.word	0xfffffffc


//--------------------- .text._Z15updatePositionsPfS_S_S_S_S_fii --------------------------
	.section	.text._Z15updatePositionsPfS_S_S_S_S_fii,"ax",@progbits
	.align	128
        .global         _Z15updatePositionsPfS_S_S_S_S_fii
        .type           _Z15updatePositionsPfS_S_S_S_S_fii,@function
        .size           _Z15updatePositionsPfS_S_S_S_S_fii,(.L_x_55 - _Z15updatePositionsPfS_S_S_S_S_fii)
        .other          _Z15updatePositionsPfS_S_S_S_S_fii,@"STO_CUDA_ENTRY STV_DEFAULT"
_Z15updatePositionsPfS_S_S_S_S_fii:
.text._Z15updatePositionsPfS_S_S_S_S_fii:
[----:B------:R-:W-:Y:S01]  /*0000*/  LDC R1, c[0x0][0x37c] ;  /* 0x0000df00ff017b82 */ /* 0x000fe20000000800 */
[----:B------:R-:W0:Y:S07]  /*0010*/  S2R R9, SR_TID.X ;  /* 0x0000000000097919 */ /* 0x000e2e0000002100 */
[----:B------:R-:W0:Y:S08]  /*0020*/  S2UR UR4, SR_CTAID.X ;  /* 0x00000000000479c3 */ /* 0x000e300000002500 */
[----:B------:R-:W0:Y:S08]  /*0030*/  LDC R2, c[0x0][0x360] ;  /* 0x0000d800ff027b82 */ /* 0x000e300000000800 */
[----:B------:R-:W1:Y:S01]  /*0040*/  LDC R0, c[0x0][0x3b8] ;  /* 0x0000ee00ff007b82 */ /* 0x000e620000000800 */
[----:B0-----:R-:W-:-:S05]  /*0050*/  IMAD R9, R2, UR4, R9 ;  /* 0x0000000402097c24 */ /* 0x001fca000f8e0209 */
[----:B-1----:R-:W-:-:S13]  /*0060*/  ISETP.GE.AND P0, PT, R9, R0, PT ;  /* 0x000000000900720c */ /* 0x002fda0003f06270 */
[----:B------:R-:W-:Y:S05]  /*0070*/  @P0 EXIT ;  /* 0x000000000000094d */ /* 0x000fea0003800000 */
[----:B------:R-:W0:Y:S01]  /*0080*/  LDCU UR4, c[0x0][0x3b4] ;  /* 0x00007680ff0477ac */ /* 0x000e220008000800 */
[----:B------:R-:W1:Y:S01]  /*0090*/  LDC.64 R2, c[0x0][0x3a0] ;  /* 0x0000e800ff027b82 */ /* 0x000e620000000a00 */
[----:B------:R-:W2:Y:S07]  /*00a0*/  LDCU.64 UR6, c[0x0][0x358] ;  /* 0x00006b00ff0677ac */ /* 0x000eae0008000a00 */
[----:B------:R-:W3:Y:S08]  /*00b0*/  LDC.64 R4, c[0x0][0x390] ;  /* 0x0000e400ff047b82 */ /* 0x000ef00000000a00 */
[----:B------:R-:W4:Y:S01]  /*00c0*/  LDC.64 R16, c[0x0][0x380] ;  /* 0x0000e000ff107b82 */ /* 0x000f220000000a00 */
[----:B0-----:R-:W-:-:S06]  /*00d0*/  UIADD3 UR4, UPT, UPT, UR4, -0x1, URZ ;  /* 0xffffffff04047890 */ /* 0x001fcc000fffe0ff */
[----:B------:R-:W-:Y:S01]  /*00e0*/  IMAD R15, R0, UR4, R9 ;  /* 0x00000004000f7c24 */ /* 0x000fe2000f8e0209 */
[----:B------:R-:W0:Y:S01]  /*00f0*/  LDC.64 R12, c[0x0][0x3a8] ;  /* 0x0000ea00ff0c7b82 */ /* 0x000e220000000a00 */
[----:B-1----:R-:W-:-:S03]  /*0100*/  IMAD.WIDE R2, R9, 0x4, R2 ;  /* 0x0000000409027825 */ /* 0x002fc600078e0202 */
[----:B------:R-:W1:Y:S02]  /*0110*/  LDCU UR4, c[0x0][0x3b0] ;  /* 0x00007600ff0477ac */ /* 0x000e640008000800 */
[----:B--2---:R-:W2:Y:S01]  /*0120*/  LDG.E R14, desc[UR6][R2.64] ;  /* 0x00000006020e7981 */ /* 0x004ea2000c1e1900 */
[----:B---3--:R-:W-:Y:S01]  /*0130*/  IMAD.WIDE R4, R9, 0x4, R4 ;  /* 0x0000000409047825 */ /* 0x008fe200078e0204 */
[----:B------:R-:W3:Y:S04]  /*0140*/  LDC.64 R10, c[0x0][0x388] ;  /* 0x0000e200ff0a7b82 */ /* 0x000ee80000000a00 */
[----:B------:R-:W1:Y:S01]  /*0150*/  LDG.E R19, desc[UR6][R4.64] ;  /* 0x0000000604137981 */ /* 0x000e62000c1e1900 */
[----:B----4-:R-:W-:-:S03]  /*0160*/  IMAD.WIDE R16, R15, 0x4, R16 ;  /* 0x000000040f107825 */ /* 0x010fc600078e0210 */
[----:B------:R-:W4:Y:S02]  /*0170*/  LDC.64 R6, c[0x0][0x398] ;  /* 0x0000e600ff067b82 */ /* 0x000f240000000a00 */
[----:B------:R-:W1:Y:S01]  /*0180*/  LDG.E R8, desc[UR6][R16.64] ;  /* 0x0000000610087981 */ /* 0x000e62000c1e1900 */
[----:B0-----:R-:W-:-:S04]  /*0190*/  IMAD.WIDE R12, R9, 0x4, R12 ;  /* 0x00000004090c7825 */ /* 0x001fc800078e020c */
[----:B---3--:R-:W-:-:S04]  /*01a0*/  IMAD.WIDE R10, R15, 0x4, R10 ;  /* 0x000000040f0a7825 */ /* 0x008fc800078e020a */
[----:B----4-:R-:W-:-:S04]  /*01b0*/  IMAD.WIDE R6, R9, 0x4, R6 ;  /* 0x0000000409067825 */ /* 0x010fc800078e0206 */
[----:B--2---:R-:W-:Y:S01]  /*01c0*/  FMUL R14, R14, 0.5 ;  /* 0x3f0000000e0e7820 */ /* 0x004fe20000400000 */
[----:B-1----:R-:W-:-:S03]  /*01d0*/  FFMA R8, R19, UR4, R8 ;  /* 0x0000000413087c23 */ /* 0x002fc60008000008 */
[----:B------:R-:W-:-:S04]  /*01e0*/  FMUL R19, R14, UR4 ;  /* 0x000000040e137c20 */ /* 0x000fc80008400000 */
[----:B------:R-:W-:Y:S01]  /*01f0*/  FFMA R21, R19, UR4, R8 ;  /* 0x0000000413157c23 */ /* 0x000fe20008000008 */
[----:B------:R-:W-:-:S05]  /*0200*/  IMAD.WIDE R18, R0, 0x4, R16 ;  /* 0x0000000400127825 */ /* 0x000fca00078e0210 */
[----:B------:R-:W-:Y:S04]  /*0210*/  STG.E desc[UR6][R18.64], R21 ;  /* 0x0000001512007986 */ /* 0x000fe8000c101906 */
[----:B------:R-:W2:Y:S04]  /*0220*/  LDG.E R14, desc[UR6][R12.64] ;  /* 0x000000060c0e7981 */ /* 0x000ea8000c1e1900 */
[----:B------:R-:W3:Y:S04]  /*0230*/  LDG.E R8, desc[UR6][R10.64] ;  /* 0x000000060a087981 */ /* 0x000ee8000c1e1900 */
[----:B------:R-:W3:Y:S01]  /*0240*/  LDG.E R9, desc[UR6][R6.64] ;  /* 0x0000000606097981 */ /* 0x000ee2000c1e1900 */
[----:B--2---:R-:W-:-:S04]  /*0250*/  FMUL R15, R14, 0.5 ;  /* 0x3f0000000e0f7820 */ /* 0x004fc80000400000 */
[----:B------:R-:W-:Y:S01]  /*0260*/  FMUL R15, R15, UR4 ;  /* 0x000000040f0f7c20 */ /* 0x000fe20008400000 */
[----:B---3--:R-:W-:Y:S01]  /*0270*/  FFMA R14, R9, UR4, R8 ;  /* 0x00000004090e7c23 */ /* 0x008fe20008000008 */
[----:B------:R-:W-:-:S04]  /*0280*/  IMAD.WIDE R8, R0, 0x4, R10 ;  /* 0x0000000400087825 */ /* 0x000fc800078e020a */
[----:B------:R-:W-:-:S05]  /*0290*/  FFMA R15, R15, UR4, R14 ;  /* 0x000000040f0f7c23 */ /* 0x000fca000800000e */
[----:B------:R-:W-:Y:S04]  /*02a0*/  STG.E desc[UR6][R8.64], R15 ;  /* 0x0000000f08007986 */ /* 0x000fe8000c101906 */
[----:B------:R-:W2:Y:S04]  /*02b0*/  LDG.E R2, desc[UR6][R2.64] ;  /* 0x0000000602027981 */ /* 0x000ea8000c1e1900 */
[----:B------:R-:W2:Y:S02]  /*02c0*/  LDG.E R17, desc[UR6][R4.64] ;  /* 0x0000000604117981 */ /* 0x000ea4000c1e1900 */
[----:B--2---:R-:W-:-:S05]  /*02d0*/  FFMA R17, R2, UR4, R17 ;  /* 0x0000000402117c23 */ /* 0x004fca0008000011 */
[----:B------:R-:W-:Y:S04]  /*02e0*/  STG.E desc[UR6][R4.64], R17 ;  /* 0x0000001104007986 */ /* 0x000fe8000c101906 */
[----:B------:R-:W2:Y:S04]  /*02f0*/  LDG.E R12, desc[UR6][R12.64] ;  /* 0x000000060c0c7981 */ /* 0x000ea8000c1e1900 */
[----:B------:R-:W2:Y:S02]  /*0300*/  LDG.E R11, desc[UR6][R6.64] ;  /* 0x00000006060b7981 */ /* 0x000ea4000c1e1900 */
[----:B--2---:R-:W-:-:S05]  /*0310*/  FFMA R11, R12, UR4, R11 ;  /* 0x000000040c0b7c23 */ /* 0x004fca000800000b */
[----:B------:R-:W-:Y:S01]  /*0320*/  STG.E desc[UR6][R6.64], R11 ;  /* 0x0000000b06007986 */ /* 0x000fe2000c101906 */
[----:B------:R-:W-:Y:S05]  /*0330*/  EXIT ;  /* 0x000000000000794d */ /* 0x000fea0003800000 */
.L_x_0:
[----:B------:R-:W-:-:S00]  /*0340*/  BRA `(.L_x_0) ;  /* 0xfffffffc00fc7947 */ /* 0x000fc0000383ffff */
[----:B------:R-:W-:-:S00]  /*0350*/  NOP ;  /* 0x0000000000007918 */ /* 0x000fc00000000000 */
        /* <DEDUP_REMOVED lines=10> */
.L_x_55:


//--------------------- .text._Z20computeAccelerationsPfS_S_S_ii --------------------------
	.section	.text._Z20computeAccelerationsPfS_S_S_ii,"ax",@progbits
	.align	128
        .global         _Z20computeAccelerationsPfS_S_S_ii
        .type           _Z20computeAccelerationsPfS_S_S_ii,@function
        .size           _Z20computeAccelerationsPfS_S_S_ii,(.L_x_54 - _Z20computeAccelerationsPfS_S_S_ii)
        .other          _Z20computeAccelerationsPfS_S_S_ii,@"STO_CUDA_ENTRY STV_DEFAULT"
_Z20computeAccelerationsPfS_S_S_ii:
.text._Z20computeAccelerationsPfS_S_S_ii:
[----:B------:R-:W-:Y:S01]  /*0000*/  LDC R1, c[0x0][0x37c] ;  /* 0x0000df00ff017b82 */ /* 0x000fe20000000800 */
[----:B------:R-:W0:Y:S07]  /*0010*/  S2R R14, SR_TID.X ;  /* 0x00000000000e7919 */ /* 0x000e2e0000002100 */
[----:B------:R-:W1:Y:S01]  /*0020*/  LDC.64 R6, c[0x0][0x3a0] ;  /* 0x0000e800ff067b82 */ /* 0x000e620000000a00 */
[----:B------:R-:W2:Y:S07]  /*0030*/  LDCU.64 UR6, c[0x0][0x358] ;  /* 0x00006b00ff0677ac */ /* 0x000eae0008000a00 */
[----:B------:R-:W0:Y:S08]  /*0040*/  S2UR UR4, SR_CTAID.X ;  /* 0x00000000000479c3 */ /* 0x000e300000002500 */
[----:B------:R-:W0:Y:S08]  /*0050*/  LDC R15, c[0x0][0x360] ;  /* 0x0000d800ff0f7b82 */ /* 0x000e300000000800 */
[----:B------:R-:W3:Y:S01]  /*0060*/  LDC.64 R2, c[0x0][0x380] ;  /* 0x0000e000ff027b82 */ /* 0x000ee20000000a00 */
[----:B-1----:R-:W-:-:S07]  /*0070*/  IADD3 R0, PT, PT, R6, -0x1, RZ ;  /* 0xffffffff06007810 */ /* 0x002fce0007ffe0ff */
[----:B------:R-:W1:Y:S01]  /*0080*/  LDC.64 R4, c[0x0][0x388] ;  /* 0x0000e200ff047b82 */ /* 0x000e620000000a00 */
[----:B0-----:R-:W-:-:S04]  /*0090*/  IMAD R12, R15, UR4, R14 ;  /* 0x000000040f0c7c24 */ /* 0x001fc8000f8e020e */
[----:B------:R-:W-:-:S04]  /*00a0*/  IMAD R7, R0, R7, R12 ;  /* 0x0000000700077224 */ /* 0x000fc800078e020c */
[----:B---3--:R-:W-:-:S06]  /*00b0*/  IMAD.WIDE R2, R7, 0x4, R2 ;  /* 0x0000000407027825 */ /* 0x008fcc00078e0202 */
[----:B--2---:R-:W2:Y:S01]  /*00c0*/  LDG.E R2, desc[UR6][R2.64] ;  /* 0x0000000602027981 */ /* 0x004ea2000c1e1900 */
[----:B-1----:R-:W-:-:S06]  /*00d0*/  IMAD.WIDE R4, R7, 0x4, R4 ;  /* 0x0000000407047825 */ /* 0x002fcc00078e0204 */
[----:B------:R0:W3:Y:S01]  /*00e0*/  LDG.E R4, desc[UR6][R4.64] ;  /* 0x0000000604047981 */ /* 0x0000e2000c1e1900 */
[----:B------:R-:W1:Y:S01]  /*00f0*/  S2R R0, SR_CgaCtaId ;  /* 0x0000000000007919 */ /* 0x000e620000008800 */
[----:B------:R-:W-:-:S04]  /*0100*/  MOV R13, 0x400 ;  /* 0x00000400000d7802 */ /* 0x000fc80000000f00 */
[----:B-1----:R-:W-:-:S04]  /*0110*/  LEA R13, R0, R13, 0x18 ;  /* 0x0000000d000d7211 */ /* 0x002fc800078ec0ff */
[----:B------:R-:W-:-:S05]  /*0120*/  LEA R0, R14, R13, 0x2 ;  /* 0x0000000d0e007211 */ /* 0x000fca00078e10ff */
[C---:B------:R-:W-:Y:S01]  /*0130*/  IMAD R17, R15.reuse, 0x4, R0 ;  /* 0x000000040f117824 */ /* 0x040fe200078e0200 */
[C---:B------:R-:W-:Y:S01]  /*0140*/  ISETP.GE.U32.AND P0, PT, R15.reuse, 0x4, PT ;  /* 0x000000040f00780c */ /* 0x040fe20003f06070 */
[----:B------:R-:W-:Y:S01]  /*0150*/  HFMA2 R7, -RZ, RZ, 0, 0 ;  /* 0x00000000ff077431 */ /* 0x000fe200000001ff */
[----:B------:R-:W-:Y:S02]  /*0160*/  CS2R R8, SRZ ;  /* 0x0000000000087805 */ /* 0x000fe4000001ff00 */
[----:B------:R-:W-:Y:S02]  /*0170*/  MOV R6, 0x41200000 ;  /* 0x4120000000067802 */ /* 0x000fe40000000f00 */
[----:B0-----:R-:W-:Y:S01]  /*0180*/  LOP3.LUT R5, R15, 0x3, RZ, 0xc0, !PT ;  /* 0x000000030f057812 */ /* 0x001fe200078ec0ff */
[----:B--2---:R0:W-:Y:S04]  /*0190*/  STS [R0], R2 ;  /* 0x0000000200007388 */ /* 0x0041e80000000800 */
[----:B---3--:R0:W-:Y:S01]  /*01a0*/  STS [R17], R4 ;  /* 0x0000000411007388 */ /* 0x0081e20000000800 */
[----:B------:R-:W-:Y:S06]  /*01b0*/  BAR.SYNC.DEFER_BLOCKING 0x0 ;  /* 0x0000000000007b1d */ /* 0x000fec0000010000 */
[----:B------:R0:W1:Y:S04]  /*01c0*/  LDS R11, [R0] ;  /* 0x00000000000b7984 */ /* 0x0000680000000800 */
[----:B------:R0:W2:Y:S01]  /*01d0*/  LDS R10, [R17] ;  /* 0x00000000110a7984 */ /* 0x0000a20000000800 */
[----:B------:R-:W-:Y:S05]  /*01e0*/  @!P0 BRA `(.L_x_1) ;  /* 0x0000000800c88947 */ /* 0x000fea0003800000 */
[----:B------:R-:W-:Y:S01]  /*01f0*/  LOP3.LUT R8, R15, 0x7fc, RZ, 0xc0, !PT ;  /* 0x000007fc0f087812 */ /* 0x000fe200078ec0ff */
[----:B0-----:R-:W-:Y:S01]  /*0200*/  VIADD R4, R13, 0xc ;  /* 0x0000000c0d047836 */ /* 0x001fe20000000000 */
[----:B------:R-:W-:Y:S01]  /*0210*/  IADD3 R3, PT, PT, -R14, RZ, RZ ;  /* 0x000000ff0e037210 */ /* 0x000fe20007ffe1ff */
[----:B------:R-:W-:Y:S01]  /*0220*/  UMOV UR4, URZ ;  /* 0x000000ff00047c82 */ /* 0x000fe20008000000 */
[----:B------:R-:W-:-:S07]  /*0230*/  MOV R9, RZ ;  /* 0x000000ff00097202 */ /* 0x000fce0000000f00 */
.L_x_30:
[----:B------:R-:W-:Y:S01]  /*0240*/  ISETP.NE.AND P0, PT, R3, RZ, PT ;  /* 0x000000ff0300720c */ /* 0x000fe20003f05270 */
[----:B------:R-:W-:Y:S01]  /*0250*/  BSSY.RECONVERGENT B0, `(.L_x_2) ;  /* 0x0000028000007945 */ /* 0x000fe20003800200 */
[----:B------:R-:W-:-:S11]  /*0260*/  IMAD R2, R15, 0x4, R4 ;  /* 0x000000040f027824 */ /* 0x000fd600078e0204 */
[----:B------:R-:W-:Y:S05]  /*0270*/  @!P0 BRA `(.L_x_3) ;  /* 0x0000000000948947 */ /* 0x000fea0003800000 */
[----:B------:R-:W2:Y:S04]  /*0280*/  LDS R17, [R2+-0xc] ;  /* 0xfffff40002117984 */ /* 0x000ea80000000800 */
[----:B------:R-:W1:Y:S01]  /*0290*/  LDS R20, [R4+-0xc] ;  /* 0xfffff40004147984 */ /* 0x000e620000000800 */
[----:B--2---:R-:W-:Y:S01]  /*02a0*/  FADD R22, -R10, R17 ;  /* 0x000000110a167221 */ /* 0x004fe20000000100 */
[----:B-1----:R-:W-:-:S03]  /*02b0*/  FADD R20, -R11, R20 ;  /* 0x000000140b147221 */ /* 0x002fc60000000100 */
[----:B------:R-:W-:-:S04]  /*02c0*/  FMUL R17, R22, R22 ;  /* 0x0000001616117220 */ /* 0x000fc80000400000 */
[----:B------:R-:W-:-:S05]  /*02d0*/  FFMA R0, R20, R20, R17 ;  /* 0x0000001414007223 */ /* 0x000fca0000000011 */
[----:B------:R-:W-:-:S13]  /*02e0*/  FSETP.GT.AND P0, PT, R0, 9.9999997473787516356e-05, PT ;  /* 0x38d1b7170000780b */ /* 0x000fda0003f04000 */
[----:B------:R-:W-:Y:S05]  /*02f0*/  @!P0 BRA `(.L_x_3) ;  /* 0x0000000000748947 */ /* 0x000fea0003800000 */
[----:B------:R-:W-:Y:S01]  /*0300*/  IADD3 R16, PT, PT, R0, -0xd000000, RZ ;  /* 0xf300000000107810 */ /* 0x000fe20007ffe0ff */
[----:B------:R0:W1:Y:S01]  /*0310*/  MUFU.RSQ R17, R0 ;  /* 0x0000000000117308 */ /* 0x0000620000001400 */
[----:B------:R-:W-:Y:S02]  /*0320*/  BSSY.RECONVERGENT B1, `(.L_x_4) ;  /* 0x000000a000017945 */ /* 0x000fe40003800200 */
[----:B------:R-:W-:-:S13]  /*0330*/  ISETP.GT.U32.AND P0, PT, R16, 0x727fffff, PT ;  /* 0x727fffff1000780c */ /* 0x000fda0003f04070 */
[----:B0-----:R-:W-:Y:S05]  /*0340*/  @!P0 BRA `(.L_x_5) ;  /* 0x00000000000c8947 */ /* 0x001fea0003800000 */
[----:B------:R-:W-:-:S07]  /*0350*/  MOV R16, 0x370 ;  /* 0x0000037000107802 */ /* 0x000fce0000000f00 */
[----:B-1----:R-:W-:Y:S05]  /*0360*/  CALL.REL.NOINC `($__internal_0_$__cuda_sm20_sqrt_rn_f32_slowpath) ;  /* 0x0000000c00607944 */ /* 0x002fea0003c00000 */
[----:B------:R-:W-:Y:S05]  /*0370*/  BRA `(.L_x_6) ;  /* 0x0000000000107947 */ /* 0x000fea0003800000 */
.L_x_5:
[----:B-1----:R-:W-:Y:S01]  /*0380*/  FMUL.FTZ R21, R0, R17 ;  /* 0x0000001100157220 */ /* 0x002fe20000410000 */
[----:B------:R-:W-:-:S03]  /*0390*/  FMUL.FTZ R17, R17, 0.5 ;  /* 0x3f00000011117820 */ /* 0x000fc60000410000 */
[----:B------:R-:W-:-:S04]  /*03a0*/  FFMA R16, -R21, R21, R0 ;  /* 0x0000001515107223 */ /* 0x000fc80000000100 */
[----:B------:R-:W-:-:S07]  /*03b0*/  FFMA R21, R16, R17, R21 ;  /* 0x0000001110157223 */ /* 0x000fce0000000015 */
.L_x_6:
[----:B------:R-:W-:Y:S05]  /*03c0*/  BSYNC.RECONVERGENT B1 ;  /* 0x0000000000017941 */ /* 0x000fea0003800200 */
.L_x_4:
[----:B------:R-:W-:Y:S01]  /*03d0*/  FMUL R21, R0, R21 ;  /* 0x0000001500157220 */ /* 0x000fe20000400000 */
[----:B------:R-:W-:Y:S03]  /*03e0*/  BSSY.RECONVERGENT B1, `(.L_x_7) ;  /* 0x000000c000017945 */ /* 0x000fe60003800200 */
[----:B------:R-:W0:Y:S08]  /*03f0*/  MUFU.RCP R0, R21 ;  /* 0x0000001500007308 */ /* 0x000e300000001000 */
[----:B------:R-:W1:Y:S01]  /*0400*/  FCHK P0, R6, R21 ;  /* 0x0000001506007302 */ /* 0x000e620000000000 */
[----:B0-----:R-:W-:-:S04]  /*0410*/  FFMA R17, -R21, R0, 1 ;  /* 0x3f80000015117423 */ /* 0x001fc80000000100 */
[----:B------:R-:W-:-:S04]  /*0420*/  FFMA R0, R0, R17, R0 ;  /* 0x0000001100007223 */ /* 0x000fc80000000000 */
[----:B------:R-:W-:-:S04]  /*0430*/  FFMA R17, R0, 10, RZ ;  /* 0x4120000000117823 */ /* 0x000fc800000000ff */
[----:B------:R-:W-:-:S04]  /*0440*/  FFMA R16, -R21, R17, 10 ;  /* 0x4120000015107423 */ /* 0x000fc80000000111 */
[----:B------:R-:W-:Y:S01]  /*0450*/  FFMA R0, R0, R16, R17 ;  /* 0x0000001000007223 */ /* 0x000fe20000000011 */
[----:B-1----:R-:W-:Y:S06]  /*0460*/  @!P0 BRA `(.L_x_8) ;  /* 0x00000000000c8947 */ /* 0x002fec0003800000 */
[----:B------:R-:W-:Y:S02]  /*0470*/  MOV R0, R21 ;  /* 0x0000001500007202 */ /* 0x000fe40000000f00 */
[----:B------:R-:W-:-:S07]  /*0480*/  MOV R16, 0x4a0 ;  /* 0x000004a000107802 */ /* 0x000fce0000000f00 */
[----:B------:R-:W-:Y:S05]  /*0490*/  CALL.REL.NOINC `($__internal_1_$__cuda_sm3x_div_rn_noftz_f32_slowpath) ;  /* 0x0000000c00687944 */ /* 0x000fea0003c00000 */
.L_x_8:
[----:B------:R-:W-:Y:S05]  /*04a0*/  BSYNC.RECONVERGENT B1 ;  /* 0x0000000000017941 */ /* 0x000fea0003800200 */
.L_x_7:
[-C--:B------:R-:W-:Y:S01]  /*04b0*/  FFMA R7, R20, R0.reuse, R7 ;  /* 0x0000000014077223 */ /* 0x080fe20000000007 */
[----:B------:R-:W-:-:S07]  /*04c0*/  FFMA R9, R22, R0, R9 ;  /* 0x0000000016097223 */ /* 0x000fce0000000009 */
.L_x_3:
[----:B------:R-:W-:Y:S05]  /*04d0*/  BSYNC.RECONVERGENT B0 ;  /* 0x0000000000007941 */ /* 0x000fea0003800200 */
.L_x_2:
[----:B------:R-:W-:Y:S01]  /*04e0*/  UIADD3 UR5, UPT, UPT, UR4, 0x1, URZ ;  /* 0x0000000104057890 */ /* 0x000fe2000fffe0ff */
[----:B------:R-:W-:Y:S05]  /*04f0*/  BSSY.RECONVERGENT B0, `(.L_x_9) ;  /* 0x0000028000007945 */ /* 0x000fea0003800200 */
[----:B------:R-:W-:-:S13]  /*0500*/  ISETP.NE.AND P0, PT, R14, UR5, PT ;  /* 0x000000050e007c0c */ /* 0x000fda000bf05270 */
        /* <DEDUP_REMOVED lines=9> */
[----:B------:R-:W-:Y:S01]  /*05a0*/  VIADD R16, R0, 0xf3000000 ;  /* 0xf300000000107836 */ /* 0x000fe20000000000 */
[----:B------:R0:W1:Y:S01]  /*05b0*/  MUFU.RSQ R17, R0 ;  /* 0x0000000000117308 */ /* 0x0000620000001400 */
[----:B------:R-:W-:Y:S03]  /*05c0*/  BSSY.RECONVERGENT B1, `(.L_x_11) ;  /* 0x000000a000017945 */ /* 0x000fe60003800200 */
[----:B------:R-:W-:-:S13]  /*05d0*/  ISETP.GT.U32.AND P0, PT, R16, 0x727fffff, PT ;  /* 0x727fffff1000780c */ /* 0x000fda0003f04070 */
[----:B01----:R-:W-:Y:S05]  /*05e0*/  @!P0 BRA `(.L_x_12) ;  /* 0x00000000000c8947 */ /* 0x003fea0003800000 */
[----:B------:R-:W-:-:S07]  /*05f0*/  MOV R16, 0x610 ;  /* 0x0000061000107802 */ /* 0x000fce0000000f00 */
[----:B------:R-:W-:Y:S05]  /*0600*/  CALL.REL.NOINC `($__internal_0_$__cuda_sm20_sqrt_rn_f32_slowpath) ;  /* 0x0000000800b87944 */ /* 0x000fea0003c00000 */
[----:B------:R-:W-:Y:S05]  /*0610*/  BRA `(.L_x_13) ;  /* 0x0000000000107947 */ /* 0x000fea0003800000 */
.L_x_12:
[----:B------:R-:W-:Y:S01]  /*0620*/  FMUL.FTZ R21, R0, R17 ;  /* 0x0000001100157220 */ /* 0x000fe20000410000 */
[----:B------:R-:W-:-:S03]  /*0630*/  FMUL.FTZ R17, R17, 0.5 ;  /* 0x3f00000011117820 */ /* 0x000fc60000410000 */
[----:B------:R-:W-:-:S04]  /*0640*/  FFMA R16, -R21, R21, R0 ;  /* 0x0000001515107223 */ /* 0x000fc80000000100 */
[----:B------:R-:W-:-:S07]  /*0650*/  FFMA R21, R16, R17, R21 ;  /* 0x0000001110157223 */ /* 0x000fce0000000015 */
.L_x_13:
[----:B------:R-:W-:Y:S05]  /*0660*/  BSYNC.RECONVERGENT B1 ;  /* 0x0000000000017941 */ /* 0x000fea0003800200 */
.L_x_11:
        /* <DEDUP_REMOVED lines=13> */
.L_x_15:
[----:B------:R-:W-:Y:S05]  /*0740*/  BSYNC.RECONVERGENT B1 ;  /* 0x0000000000017941 */ /* 0x000fea0003800200 */
.L_x_14:
[-C--:B------:R-:W-:Y:S01]  /*0750*/  FFMA R7, R20, R0.reuse, R7 ;  /* 0x0000000014077223 */ /* 0x080fe20000000007 */
[----:B------:R-:W-:-:S07]  /*0760*/  FFMA R9, R22, R0, R9 ;  /* 0x0000000016097223 */ /* 0x000fce0000000009 */
.L_x_10:
[----:B------:R-:W-:Y:S05]  /*0770*/  BSYNC.RECONVERGENT B0 ;  /* 0x0000000000007941 */ /* 0x000fea0003800200 */
.L_x_9:
        /* <DEDUP_REMOVED lines=20> */
.L_x_19:
[----:B-1----:R-:W-:Y:S01]  /*08c0*/  FMUL.FTZ R21, R0, R17 ;  /* 0x0000001100157220 */ /* 0x002fe20000410000 */
[----:B------:R-:W-:-:S03]  /*08d0*/  FMUL.FTZ R17, R17, 0.5 ;  /* 0x3f00000011117820 */ /* 0x000fc60000410000 */
[----:B------:R-:W-:-:S04]  /*08e0*/  FFMA R16, -R21, R21, R0 ;  /* 0x0000001515107223 */ /* 0x000fc80000000100 */
[----:B------:R-:W-:-:S07]  /*08f0*/  FFMA R21, R16, R17, R21 ;  /* 0x0000001110157223 */ /* 0x000fce0000000015 */
.L_x_20:
[----:B------:R-:W-:Y:S05]  /*0900*/  BSYNC.RECONVERGENT B1 ;  /* 0x0000000000017941 */ /* 0x000fea0003800200 */
.L_x_18:
        /* <DEDUP_REMOVED lines=10> */
[----:B------:R-:W-:Y:S01]  /*09b0*/  IMAD.MOV.U32 R0, RZ, RZ, R21 ;  /* 0x000000ffff007224 */ /* 0x000fe200078e0015 */
[----:B------:R-:W-:-:S07]  /*09c0*/  MOV R16, 0x9e0 ;  /* 0x000009e000107802 */ /* 0x000fce0000000f00 */
[----:B------:R-:W-:Y:S05]  /*09d0*/  CALL.REL.NOINC `($__internal_1_$__cuda_sm3x_div_rn_noftz_f32_slowpath) ;  /* 0x0000000800187944 */ /* 0x000fea0003c00000 */
.L_x_22:
[----:B------:R-:W-:Y:S05]  /*09e0*/  BSYNC.RECONVERGENT B1 ;  /* 0x0000000000017941 */ /* 0x000fea0003800200 */
.L_x_21:
[-C--:B------:R-:W-:Y:S01]  /*09f0*/  FFMA R7, R20, R0.reuse, R7 ;  /* 0x0000000014077223 */ /* 0x080fe20000000007 */
[----:B------:R-:W-:-:S07]  /*0a00*/  FFMA R9, R22, R0, R9 ;  /* 0x0000000016097223 */ /* 0x000fce0000000009 */
.L_x_17:
[----:B------:R-:W-:Y:S05]  /*0a10*/  BSYNC.RECONVERGENT B0 ;  /* 0x0000000000007941 */ /* 0x000fea0003800200 */
.L_x_16:
[----:B------:R-:W-:Y:S01]  /*0a20*/  UIADD3 UR5, UPT, UPT, UR4, 0x3, URZ ;  /* 0x0000000304057890 */ /* 0x000fe2000fffe0ff */
[----:B------:R-:W-:Y:S05]  /*0a30*/  BSSY.RECONVERGENT B0, `(.L_x_23) ;  /* 0x0000028000007945 */ /* 0x000fea0003800200 */
[----:B------:R-:W-:-:S13]  /*0a40*/  ISETP.NE.AND P0, PT, R14, UR5, PT ;  /* 0x000000050e007c0c */ /* 0x000fda000bf05270 */
[----:B------:R-:W-:Y:S05]  /*0a50*/  @!P0 BRA `(.L_x_24) ;  /* 0x0000000000948947 */ /* 0x000fea0003800000 */
[----:B------:R-:W2:Y:S04]  /*0a60*/  LDS R17, [R2] ;  /* 0x0000000002117984 */ /* 0x000ea80000000800 */
[----:B------:R-:W1:Y:S01]  /*0a70*/  LDS R20, [R4] ;  /* 0x0000000004147984 */ /* 0x000e620000000800 */
        /* <DEDUP_REMOVED lines=14> */
.L_x_26:
[----:B-1----:R-:W-:Y:S01]  /*0b60*/  FMUL.FTZ R21, R0, R17 ;  /* 0x0000001100157220 */ /* 0x002fe20000410000 */
[----:B------:R-:W-:-:S03]  /*0b70*/  FMUL.FTZ R16, R17, 0.5 ;  /* 0x3f00000011107820 */ /* 0x000fc60000410000 */
[----:B------:R-:W-:-:S04]  /*0b80*/  FFMA R2, -R21, R21, R0 ;  /* 0x0000001515027223 */ /* 0x000fc80000000100 */
[----:B------:R-:W-:-:S07]  /*0b90*/  FFMA R21, R2, R16, R21 ;  /* 0x0000001002157223 */ /* 0x000fce0000000015 */
.L_x_27:
[----:B------:R-:W-:Y:S05]  /*0ba0*/  BSYNC.RECONVERGENT B1 ;  /* 0x0000000000017941 */ /* 0x000fea0003800200 */
.L_x_25:
        /* <DEDUP_REMOVED lines=13> */
.L_x_29:
[----:B------:R-:W-:Y:S05]  /*0c80*/  BSYNC.RECONVERGENT B1 ;  /* 0x0000000000017941 */ /* 0x000fea0003800200 */
.L_x_28:
[-C--:B------:R-:W-:Y:S01]  /*0c90*/  FFMA R7, R20, R0.reuse, R7 ;  /* 0x0000000014077223 */ /* 0x080fe20000000007 */
[----:B------:R-:W-:-:S07]  /*0ca0*/  FFMA R9, R22, R0, R9 ;  /* 0x0000000016097223 */ /* 0x000fce0000000009 */
.L_x_24:
[----:B------:R-:W-:Y:S05]  /*0cb0*/  BSYNC.RECONVERGENT B0 ;  /* 0x0000000000007941 */ /* 0x000fea0003800200 */
.L_x_23:
[----:B------:R-:W-:Y:S01]  /*0cc0*/  UIADD3 UR4, UPT, UPT, UR4, 0x4, URZ ;  /* 0x0000000404047890 */ /* 0x000fe2000fffe0ff */
[----:B------:R-:W-:Y:S01]  /*0cd0*/  VIADD R3, R3, 0x4 ;  /* 0x0000000403037836 */ /* 0x000fe20000000000 */
[----:B------:R-:W-:-:S04]  /*0ce0*/  IADD3 R4, PT, PT, R4, 0x10, RZ ;  /* 0x0000001004047810 */ /* 0x000fc80007ffe0ff */
[----:B------:R-:W-:-:S13]  /*0cf0*/  ISETP.NE.AND P0, PT, R8, UR4, PT ;  /* 0x0000000408007c0c */ /* 0x000fda000bf05270 */
[----:B------:R-:W-:Y:S05]  /*0d00*/  @P0 BRA `(.L_x_30) ;  /* 0xfffffff4004c0947 */ /* 0x000fea000383ffff */
.L_x_1:
[----:B------:R-:W-:-:S13]  /*0d10*/  ISETP.NE.AND P0, PT, R5, RZ, PT ;  /* 0x000000ff0500720c */ /* 0x000fda0003f05270 */
[----:B------:R-:W-:Y:S05]  /*0d20*/  @!P0 BRA `(.L_x_31) ;  /* 0x0000000000c88947 */ /* 0x000fea0003800000 */
[C---:B0-----:R-:W-:Y:S01]  /*0d30*/  LEA R2, R8.reuse, R13, 0x2 ;  /* 0x0000000d08027211 */ /* 0x041fe200078e10ff */
[----:B------:R-:W-:Y:S01]  /*0d40*/  IMAD.IADD R8, R8, 0x1, -R14 ;  /* 0x0000000108087824 */ /* 0x000fe200078e0a0e */
[----:B------:R-:W-:-:S07]  /*0d50*/  IADD3 R5, PT, PT, -R5, RZ, RZ ;  /* 0x000000ff05057210 */ /* 0x000fce0007ffe1ff */
.L_x_39:
[----:B------:R-:W-:Y:S01]  /*0d60*/  ISETP.NE.AND P0, PT, R8, RZ, PT ;  /* 0x000000ff0800720c */ /* 0x000fe20003f05270 */
[----:B------:R-:W-:Y:S01]  /*0d70*/  BSSY.RECONVERGENT B0, `(.L_x_32) ;  /* 0x000002a000007945 */ /* 0x000fe20003800200 */
[----:B------:R-:W-:-:S04]  /*0d80*/  IADD3 R5, PT, PT, R5, 0x1, RZ ;  /* 0x0000000105057810 */ /* 0x000fc80007ffe0ff */
[----:B------:R-:W-:-:S07]  /*0d90*/  ISETP.NE.AND P2, PT, R5, RZ, PT ;  /* 0x000000ff0500720c */ /* 0x000fce0003f45270 */
[----:B------:R-:W-:Y:S06]  /*0da0*/  @!P0 BRA `(.L_x_33) ;  /* 0x0000000000988947 */ /* 0x000fec0003800000 */
[----:B------:R-:W-:Y:S01]  /*0db0*/  IMAD R3, R15, 0x4, R2 ;  /* 0x000000040f037824 */ /* 0x000fe200078e0202 */
[----:B------:R-:W1:Y:S05]  /*0dc0*/  LDS R14, [R2] ;  /* 0x00000000020e7984 */ /* 0x000e6a0000000800 */
[----:B------:R-:W2:Y:S01]  /*0dd0*/  LDS R3, [R3] ;  /* 0x0000000003037984 */ /* 0x000ea20000000800 */
[----:B-1----:R-:W-:Y:S01]  /*0de0*/  FADD R14, -R11, R14 ;  /* 0x0000000e0b0e7221 */ /* 0x002fe20000000100 */
[----:B--2---:R-:W-:-:S04]  /*0df0*/  FADD R4, -R10, R3 ;  /* 0x000000030a047221 */ /* 0x004fc80000000100 */
        /* <DEDUP_REMOVED lines=12> */
.L_x_35:
[----:B-1----:R-:W-:Y:S01]  /*0ec0*/  FMUL.FTZ R21, R0, R3 ;  /* 0x0000000300157220 */ /* 0x002fe20000410000 */
[----:B------:R-:W-:-:S03]  /*0ed0*/  FMUL.FTZ R3, R3, 0.5 ;  /* 0x3f00000003037820 */ /* 0x000fc60000410000 */
[----:B------:R-:W-:-:S04]  /*0ee0*/  FFMA R16, -R21, R21, R0 ;  /* 0x0000001515107223 */ /* 0x000fc80000000100 */
[----:B------:R-:W-:-:S07]  /*0ef0*/  FFMA R21, R16, R3, R21 ;  /* 0x0000000310157223 */ /* 0x000fce0000000015 */
.L_x_36:
[----:B------:R-:W-:Y:S05]  /*0f00*/  BSYNC.RECONVERGENT B1 ;  /* 0x0000000000017941 */ /* 0x000fea0003800200 */
.L_x_34:
        /* <DEDUP_REMOVED lines=13> */
.L_x_38:
[----:B------:R-:W-:Y:S05]  /*0fe0*/  BSYNC.RECONVERGENT B1 ;  /* 0x0000000000017941 */ /* 0x000fea0003800200 */
.L_x_37:
[-C--:B------:R-:W-:Y:S01]  /*0ff0*/  FFMA R7, R14, R0.reuse, R7 ;  /* 0x000000000e077223 */ /* 0x080fe20000000007 */
[----:B------:R-:W-:-:S07]  /*1000*/  FFMA R9, R4, R0, R9 ;  /* 0x0000000004097223 */ /* 0x000fce0000000009 */
.L_x_33:
[----:B------:R-:W-:Y:S05]  /*1010*/  BSYNC.RECONVERGENT B0 ;  /* 0x0000000000007941 */ /* 0x000fea0003800200 */
.L_x_32:
[----:B------:R-:W-:Y:S01]  /*1020*/  VIADD R2, R2, 0x4 ;  /* 0x0000000402027836 */ /* 0x000fe20000000000 */
[----:B------:R-:W-:Y:S01]  /*1030*/  IADD3 R8, PT, PT, R8, 0x1, RZ ;  /* 0x0000000108087810 */ /* 0x000fe20007ffe0ff */
[----:B------:R-:W-:Y:S06]  /*1040*/  @P2 BRA `(.L_x_39) ;  /* 0xfffffffc00442947 */ /* 0x000fec000383ffff */
.L_x_31:
[----:B------:R-:W3:Y:S02]  /*1050*/  LDCU UR4, c[0x0][0x3a4] ;  /* 0x00007480ff0477ac */ /* 0x000ee40008000800 */
[----:B---3--:R-:W-:-:S13]  /*1060*/  ISETP.GE.AND P0, PT, R12, UR4, PT ;  /* 0x000000040c007c0c */ /* 0x008fda000bf06270 */
[----:B------:R-:W-:Y:S05]  /*1070*/  @P0 EXIT ;  /* 0x000000000000094d */ /* 0x000fea0003800000 */
[----:B0-----:R-:W0:Y:S08]  /*1080*/  LDC.64 R2, c[0x0][0x390] ;  /* 0x0000e400ff027b82 */ /* 0x001e300000000a00 */
[----:B------:R-:W3:Y:S01]  /*1090*/  LDC.64 R4, c[0x0][0x398] ;  /* 0x0000e600ff047b82 */ /* 0x000ee20000000a00 */
[----:B0-----:R-:W-:-:S05]  /*10a0*/  IMAD.WIDE R2, R12, 0x4, R2 ;  /* 0x000000040c027825 */ /* 0x001fca00078e0202 */
[----:B------:R-:W-:Y:S01]  /*10b0*/  STG.E desc[UR6][R2.64], R7 ;  /* 0x0000000702007986 */ /* 0x000fe2000c101906 */
[----:B---3--:R-:W-:-:S05]  /*10c0*/  IMAD.WIDE R12, R12, 0x4, R4 ;  /* 0x000000040c0c7825 */ /* 0x008fca00078e0204 */
[----:B------:R-:W-:Y:S01]  /*10d0*/  STG.E desc[UR6][R12.64], R9 ;  /* 0x000000090c007986 */ /* 0x000fe2000c101906 */
[----:B------:R-:W-:Y:S05]  /*10e0*/  EXIT ;  /* 0x000000000000794d */ /* 0x000fea0003800000 */
        .weak           $__internal_0_$__cuda_sm20_sqrt_rn_f32_slowpath
        .type           $__internal_0_$__cuda_sm20_sqrt_rn_f32_slowpath,@function
        .size           $__internal_0_$__cuda_sm20_sqrt_rn_f32_slowpath,($__internal_1_$__cuda_sm3x_div_rn_noftz_f32_slowpath - $__internal_0_$__cuda_sm20_sqrt_rn_f32_slowpath)
$__internal_0_$__cuda_sm20_sqrt_rn_f32_slowpath:
[----:B------:R-:W-:-:S13]  /*10f0*/  LOP3.LUT P0, RZ, R0, 0x7fffffff, RZ, 0xc0, !PT ;  /* 0x7fffffff00ff7812 */ /* 0x000fda000780c0ff */
[----:B------:R-:W-:Y:S01]  /*1100*/  @!P0 MOV R21, R0 ;  /* 0x0000000000158202 */ /* 0x000fe20000000f00 */
[----:B------:R-:W-:Y:S06]  /*1110*/  @!P0 BRA `(.L_x_40) ;  /* 0x0000000000408947 */ /* 0x000fec0003800000 */
[----:B------:R-:W-:-:S13]  /*1120*/  FSETP.GEU.FTZ.AND P0, PT, R0, RZ, PT ;  /* 0x000000ff0000720b */ /* 0x000fda0003f1e000 */
[----:B------:R-:W-:Y:S01]  /*1130*/  @!P0 MOV R21, 0x7fffffff ;  /* 0x7fffffff00158802 */ /* 0x000fe20000000f00 */
[----:B------:R-:W-:Y:S06]  /*1140*/  @!P0 BRA `(.L_x_40) ;  /* 0x0000000000348947 */ /* 0x000fec0003800000 */
[----:B------:R-:W-:-:S13]  /*1150*/  FSETP.GTU.FTZ.AND P0, PT, |R0|, +INF , PT ;  /* 0x7f8000000000780b */ /* 0x000fda0003f1c200 */
[----:B------:R-:W-:Y:S01]  /*1160*/  @P0 FADD.FTZ R21, R0, 1 ;  /* 0x3f80000000150421 */ /* 0x000fe20000010000 */
[----:B------:R-:W-:Y:S06]  /*1170*/  @P0 BRA `(.L_x_40) ;  /* 0x0000000000280947 */ /* 0x000fec0003800000 */
[----:B------:R-:W-:-:S13]  /*1180*/  FSETP.NEU.FTZ.AND P0, PT, |R0|, +INF , PT ;  /* 0x7f8000000000780b */ /* 0x000fda0003f1d200 */
[----:B------:R-:W-:Y:S01]  /*1190*/  @P0 FFMA R24, R0, 1.84467440737095516160e+19, RZ ;  /* 0x5f80000000180823 */ /* 0x000fe200000000ff */
[----:B------:R-:W-:-:S03]  /*11a0*/  @!P0 IMAD.MOV.U32 R21, RZ, RZ, R0 ;  /* 0x000000ffff158224 */ /* 0x000fc600078e0000 */
[----:B------:R-:W0:Y:S02]  /*11b0*/  @P0 MUFU.RSQ R17, R24 ;  /* 0x0000001800110308 */ /* 0x000e240000001400 */
[----:B0-----:R-:W-:Y:S01]  /*11c0*/  @P0 FMUL.FTZ R19, R24, R17 ;  /* 0x0000001118130220 */ /* 0x001fe20000410000 */
[----:B------:R-:W-:-:S03]  /*11d0*/  @P0 FMUL.FTZ R17, R17, 0.5 ;  /* 0x3f00000011110820 */ /* 0x000fc60000410000 */
[----:B------:R-:W-:-:S04]  /*11e0*/  @P0 FADD.FTZ R18, -R19, -RZ ;  /* 0x800000ff13120221 */ /* 0x000fc80000010100 */
[----:B------:R-:W-:-:S04]  /*11f0*/  @P0 FFMA R18, R19, R18, R24 ;  /* 0x0000001213120223 */ /* 0x000fc80000000018 */
[----:B------:R-:W-:-:S04]  /*1200*/  @P0 FFMA R17, R18, R17, R19 ;  /* 0x0000001112110223 */ /* 0x000fc80000000013 */
[----:B------:R-:W-:-:S07]  /*1210*/  @P0 FMUL.FTZ R21, R17, 2.3283064365386962891e-10 ;  /* 0x2f80000011150820 */ /* 0x000fce0000410000 */
.L_x_40:
[----:B------:R-:W-:-:S04]  /*1220*/  HFMA2 R17, -RZ, RZ, 0, 0 ;  /* 0x00000000ff117431 */ /* 0x000fc800000001ff */
[----:B------:R-:W-:Y:S05]  /*1230*/  RET.REL.NODEC R16 `(_Z20computeAccelerationsPfS_S_S_ii) ;  /* 0xffffffec10707950 */ /* 0x000fea0003c3ffff */
        .weak           $__internal_1_$__cuda_sm3x_div_rn_noftz_f32_slowpath
        .type           $__internal_1_$__cuda_sm3x_div_rn_noftz_f32_slowpath,@function
        .size           $__internal_1_$__cuda_sm3x_div_rn_noftz_f32_slowpath,(.L_x_54 - $__internal_1_$__cuda_sm3x_div_rn_noftz_f32_slowpath)
$__internal_1_$__cuda_sm3x_div_rn_noftz_f32_slowpath:
[----:B------:R-:W-:Y:S01]  /*1240*/  SHF.R.U32.HI R17, RZ, 0x17, R0 ;  /* 0x00000017ff117819 */ /* 0x000fe20000011600 */
[----:B------:R-:W-:Y:S01]  /*1250*/  BSSY.RECONVERGENT B2, `(.L_x_41) ;  /* 0x0000064000027945 */ /* 0x000fe20003800200 */
[----:B------:R-:W-:Y:S01]  /*1260*/  SHF.R.U32.HI R24, RZ, 0x17, R6 ;  /* 0x00000017ff187819 */ /* 0x000fe20000011606 */
[----:B------:R-:W-:Y:S01]  /*1270*/  IMAD.MOV.U32 R21, RZ, RZ, 0x41200000 ;  /* 0x41200000ff157424 */ /* 0x000fe200078e00ff */
[----:B------:R-:W-:Y:S02]  /*1280*/  LOP3.LUT R17, R17, 0xff, RZ, 0xc0, !PT ;  /* 0x000000ff11117812 */ /* 0x000fe400078ec0ff */
[----:B------:R-:W-:Y:S02]  /*1290*/  LOP3.LUT R24, R24, 0xff, RZ, 0xc0, !PT ;  /* 0x000000ff18187812 */ /* 0x000fe400078ec0ff */
[----:B------:R-:W-:Y:S02]  /*12a0*/  IADD3 R19, PT, PT, R17, -0x1, RZ ;  /* 0xffffffff11137810 */ /* 0x000fe40007ffe0ff */
[----:B------:R-:W-:-:S02]  /*12b0*/  IADD3 R23, PT, PT, R24, -0x1, RZ ;  /* 0xffffffff18177810 */ /* 0x000fc40007ffe0ff */
[----:B------:R-:W-:-:S04]  /*12c0*/  ISETP.GT.U32.AND P0, PT, R19, 0xfd, PT ;  /* 0x000000fd1300780c */ /* 0x000fc80003f04070 */
[----:B------:R-:W-:-:S13]  /*12d0*/  ISETP.GT.U32.OR P0, PT, R23, 0xfd, P0 ;  /* 0x000000fd1700780c */ /* 0x000fda0000704470 */
[----:B------:R-:W-:Y:S01]  /*12e0*/  @!P0 MOV R18, RZ ;  /* 0x000000ff00128202 */ /* 0x000fe20000000f00 */
[----:B------:R-:W-:Y:S06]  /*12f0*/  @!P0 BRA `(.L_x_42) ;  /* 0x0000000000608947 */ /* 0x000fec0003800000 */
[----:B------:R-:W-:Y:S01]  /*1300*/  HFMA2 R25, -RZ, RZ, 2.5625, 0 ;  /* 0x41200000ff197431 */ /* 0x000fe200000001ff */
[----:B------:R-:W-:-:S04]  /*1310*/  FSETP.GTU.FTZ.AND P1, PT, |R0|, +INF , PT ;  /* 0x7f8000000000780b */ /* 0x000fc80003f3c200 */
[----:B------:R-:W-:-:S04]  /*1320*/  FSETP.GTU.FTZ.AND P0, PT, |R25|, +INF , PT ;  /* 0x7f8000001900780b */ /* 0x000fc80003f1c200 */
[----:B------:R-:W-:-:S13]  /*1330*/  PLOP3.LUT P0, PT, P0, P1, PT, 0xf8, 0x8f ;  /* 0x00000000008f781c */ /* 0x000fda0000703f70 */
[----:B------:R-:W-:Y:S05]  /*1340*/  @P0 BRA `(.L_x_43) ;  /* 0x00000004004c0947 */ /* 0x000fea0003800000 */
[----:B------:R-:W-:-:S13]  /*1350*/  LOP3.LUT P0, RZ, R0, 0x7fffffff, R21, 0xc8, !PT ;  /* 0x7fffffff00ff7812 */ /* 0x000fda000780c815 */
[----:B------:R-:W-:Y:S05]  /*1360*/  @!P0 BRA `(.L_x_44) ;  /* 0x00000004003c8947 */ /* 0x000fea0003800000 */
[C---:B------:R-:W-:Y:S02]  /*1370*/  FSETP.NEU.FTZ.AND P3, PT, |R25|.reuse, +INF , PT ;  /* 0x7f8000001900780b */ /* 0x040fe40003f7d200 */
[----:B------:R-:W-:Y:S02]  /*1380*/  FSETP.NEU.FTZ.AND P1, PT, |R0|, +INF , PT ;  /* 0x7f8000000000780b */ /* 0x000fe40003f3d200 */
[----:B------:R-:W-:-:S11]  /*1390*/  FSETP.NEU.FTZ.AND P0, PT, |R25|, +INF , PT ;  /* 0x7f8000001900780b */ /* 0x000fd60003f1d200 */
[----:B------:R-:W-:Y:S05]  /*13a0*/  @!P1 BRA !P3, `(.L_x_44) ;  /* 0x00000004002c9947 */ /* 0x000fea0005800000 */
[----:B------:R-:W-:-:S04]  /*13b0*/  LOP3.LUT P3, RZ, R21, 0x7fffffff, RZ, 0xc0, !PT ;  /* 0x7fffffff15ff7812 */ /* 0x000fc8000786c0ff */
[----:B------:R-:W-:-:S13]  /*13c0*/  PLOP3.LUT P1, PT, P1, P3, PT, 0x2f, 0xf2 ;  /* 0x0000000000f2781c */ /* 0x000fda0000f26577 */
[----:B------:R-:W-:Y:S05]  /*13d0*/  @P1 BRA `(.L_x_45) ;  /* 0x0000000400181947 */ /* 0x000fea0003800000 */
[----:B------:R-:W-:-:S04]  /*13e0*/  LOP3.LUT P1, RZ, R0, 0x7fffffff, RZ, 0xc0, !PT ;  /* 0x7fffffff00ff7812 */ /* 0x000fc8000782c0ff */
[----:B------:R-:W-:-:S13]  /*13f0*/  PLOP3.LUT P0, PT, P0, P1, PT, 0x2f, 0xf2 ;  /* 0x0000000000f2781c */ /* 0x000fda0000702577 */
[----:B------:R-:W-:Y:S05]  /*1400*/  @P0 BRA `(.L_x_46) ;  /* 0x0000000400000947 */ /* 0x000fea0003800000 */
[----:B------:R-:W-:Y:S02]  /*1410*/  ISETP.GE.AND P0, PT, R23, RZ, PT ;  /* 0x000000ff1700720c */ /* 0x000fe40003f06270 */
[----:B------:R-:W-:-:S11]  /*1420*/  ISETP.GE.AND P1, PT, R19, RZ, PT ;  /* 0x000000ff1300720c */ /* 0x000fd60003f26270 */
[----:B------:R-:W-:Y:S01]  /*1430*/  @P0 MOV R18, RZ ;  /* 0x000000ff00120202 */ /* 0x000fe20000000f00 */
[----:B------:R-:W-:Y:S02]  /*1440*/  @!P0 IMAD.MOV.U32 R18, RZ, RZ, -0x40 ;  /* 0xffffffc0ff128424 */ /* 0x000fe400078e00ff */
[----:B------:R-:W-:Y:S01]  /*1450*/  @!P0 FFMA R21, R25, 1.84467440737095516160e+19, RZ ;  /* 0x5f80000019158823 */ /* 0x000fe200000000ff */
[----:B------:R-:W-:Y:S02]  /*1460*/  @!P1 FFMA R0, R0, 1.84467440737095516160e+19, RZ ;  /* 0x5f80000000009823 */ /* 0x000fe400000000ff */
[----:B------:R-:W-:-:S07]  /*1470*/  @!P1 IADD3 R18, PT, PT, R18, 0x40, RZ ;  /* 0x0000004012129810 */ /* 0x000fce0007ffe0ff */
.L_x_42:
[----:B------:R-:W-:Y:S01]  /*1480*/  LEA R25, R17, 0xc0800000, 0x17 ;  /* 0xc080000011197811 */ /* 0x000fe200078eb8ff */
[----:B------:R-:W-:Y:S01]  /*1490*/  BSSY.RECONVERGENT B3, `(.L_x_47) ;  /* 0x0000036000037945 */ /* 0x000fe20003800200 */
[----:B------:R-:W-:Y:S02]  /*14a0*/  IADD3 R24, PT, PT, R24, -0x7f, RZ ;  /* 0xffffff8118187810 */ /* 0x000fe40007ffe0ff */
[----:B------:R-:W-:-:S03]  /*14b0*/  IADD3 R25, PT, PT, -R25, R0, RZ ;  /* 0x0000000019197210 */ /* 0x000fc60007ffe1ff */
[----:B------:R-:W-:Y:S01]  /*14c0*/  IMAD R0, R24, -0x800000, R21 ;  /* 0xff80000018007824 */ /* 0x000fe200078e0215 */
[----:B------:R-:W0:Y:S01]  /*14d0*/  MUFU.RCP R26, R25 ;  /* 0x00000019001a7308 */ /* 0x000e220000001000 */
[----:B------:R-:W-:-:S04]  /*14e0*/  FADD.FTZ R19, -R25, -RZ ;  /* 0x800000ff19137221 */ /* 0x000fc80000010100 */
[----:B0-----:R-:W-:-:S04]  /*14f0*/  FFMA R23, R26, R19, 1 ;  /* 0x3f8000001a177423 */ /* 0x001fc80000000013 */
[----:B------:R-:W-:-:S04]  /*1500*/  FFMA R23, R26, R23, R26 ;  /* 0x000000171a177223 */ /* 0x000fc8000000001a */
[----:B------:R-:W-:-:S04]  /*1510*/  FFMA R26, R0, R23, RZ ;  /* 0x00000017001a7223 */ /* 0x000fc800000000ff */
[----:B------:R-:W-:-:S04]  /*1520*/  FFMA R21, R19, R26, R0 ;  /* 0x0000001a13157223 */ /* 0x000fc80000000000 */
[----:B------:R-:W-:Y:S01]  /*1530*/  FFMA R26, R23, R21, R26 ;  /* 0x00000015171a7223 */ /* 0x000fe2000000001a */
[----:B------:R-:W-:-:S03]  /*1540*/  IADD3 R21, PT, PT, R24, 0x7f, -R17 ;  /* 0x0000007f18157810 */ /* 0x000fc60007ffe811 */
[----:B------:R-:W-:Y:S02]  /*1550*/  FFMA R19, R19, R26, R0 ;  /* 0x0000001a13137223 */ /* 0x000fe40000000000 */
[----:B------:R-:W-:Y:S02]  /*1560*/  IMAD.IADD R21, R21, 0x1, R18 ;  /* 0x0000000115157824 */ /* 0x000fe400078e0212 */
[----:B------:R-:W-:-:S05]  /*1570*/  FFMA R0, R23, R19, R26 ;  /* 0x0000001317007223 */ /* 0x000fca000000001a */
[----:B------:R-:W-:-:S04]  /*1580*/  SHF.R.U32.HI R17, RZ, 0x17, R0 ;  /* 0x00000017ff117819 */ /* 0x000fc80000011600 */
[----:B------:R-:W-:-:S04]  /*1590*/  LOP3.LUT R18, R17, 0xff, RZ, 0xc0, !PT ;  /* 0x000000ff11127812 */ /* 0x000fc800078ec0ff */
[----:B------:R-:W-:-:S04]  /*15a0*/  IADD3 R17, PT, PT, R18, R21, RZ ;  /* 0x0000001512117210 */ /* 0x000fc80007ffe0ff */
[----:B------:R-:W-:-:S04]  /*15b0*/  IADD3 R18, PT, PT, R17, -0x1, RZ ;  /* 0xffffffff11127810 */ /* 0x000fc80007ffe0ff */
[----:B------:R-:W-:-:S13]  /*15c0*/  ISETP.GE.U32.AND P0, PT, R18, 0xfe, PT ;  /* 0x000000fe1200780c */ /* 0x000fda0003f06070 */
[----:B------:R-:W-:Y:S05]  /*15d0*/  @!P0 BRA `(.L_x_48) ;  /* 0x0000000000808947 */ /* 0x000fea0003800000 */
[----:B------:R-:W-:-:S13]  /*15e0*/  ISETP.GT.AND P0, PT, R17, 0xfe, PT ;  /* 0x000000fe1100780c */ /* 0x000fda0003f04270 */
[----:B------:R-:W-:Y:S05]  /*15f0*/  @P0 BRA `(.L_x_49) ;  /* 0x00000000006c0947 */ /* 0x000fea0003800000 */
[----:B------:R-:W-:-:S13]  /*1600*/  ISETP.GE.AND P0, PT, R17, 0x1, PT ;  /* 0x000000011100780c */ /* 0x000fda0003f06270 */
[----:B------:R-:W-:Y:S05]  /*1610*/  @P0 BRA `(.L_x_50) ;  /* 0x0000000000740947 */ /* 0x000fea0003800000 */
[----:B------:R-:W-:Y:S02]  /*1620*/  ISETP.GE.AND P0, PT, R17, -0x18, PT ;  /* 0xffffffe81100780c */ /* 0x000fe40003f06270 */
[----:B------:R-:W-:-:S11]  /*1630*/  LOP3.LUT R0, R0, 0x80000000, RZ, 0xc0, !PT ;  /* 0x8000000000007812 */ /* 0x000fd600078ec0ff */
[----:B------:R-:W-:Y:S05]  /*1640*/  @!P0 BRA `(.L_x_50) ;  /* 0x0000000000688947 */ /* 0x000fea0003800000 */
[CCC-:B------:R-:W-:Y:S01]  /*1650*/  FFMA.RZ R18, R23.reuse, R19.reuse, R26.reuse ;  /* 0x0000001317127223 */ /* 0x1c0fe2000000c01a */
[CCC-:B------:R-:W-:Y:S01]  /*1660*/  FFMA.RP R21, R23.reuse, R19.reuse, R26.reuse ;  /* 0x0000001317157223 */ /* 0x1c0fe2000000801a */
[----:B------:R-:W-:Y:S01]  /*1670*/  FFMA.RM R26, R23, R19, R26 ;  /* 0x00000013171a7223 */ /* 0x000fe2000000401a */
[C---:B------:R-:W-:Y:S02]  /*1680*/  IADD3 R19, PT, PT, R17.reuse, 0x20, RZ ;  /* 0x0000002011137810 */ /* 0x040fe40007ffe0ff */
[----:B------:R-:W-:Y:S02]  /*1690*/  LOP3.LUT R18, R18, 0x7fffff, RZ, 0xc0, !PT ;  /* 0x007fffff12127812 */ /* 0x000fe400078ec0ff */
[C---:B------:R-:W-:Y:S02]  /*16a0*/  ISETP.NE.AND P3, PT, R17.reuse, RZ, PT ;  /* 0x000000ff1100720c */ /* 0x040fe40003f65270 */
[----:B------:R-:W-:Y:S02]  /*16b0*/  LOP3.LUT R18, R18, 0x800000, RZ, 0xfc, !PT ;  /* 0x0080000012127812 */ /* 0x000fe400078efcff */
[----:B------:R-:W-:Y:S01]  /*16c0*/  ISETP.NE.AND P1, PT, R17, RZ, PT ;  /* 0x000000ff1100720c */ /* 0x000fe20003f25270 */
[----:B------:R-:W-:Y:S01]  /*16d0*/  IMAD.MOV R17, RZ, RZ, -R17 ;  /* 0x000000ffff117224 */ /* 0x000fe200078e0a11 */
[----:B------:R-:W-:-:S02]  /*16e0*/  SHF.L.U32 R19, R18, R19, RZ ;  /* 0x0000001312137219 */ /* 0x000fc400000006ff */
[----:B------:R-:W-:Y:S02]  /*16f0*/  FSETP.NEU.FTZ.AND P0, PT, R21, R26, PT ;  /* 0x0000001a1500720b */ /* 0x000fe40003f1d000 */
[----:B------:R-:W-:Y:S02]  /*1700*/  SEL R17, R17, RZ, P3 ;  /* 0x000000ff11117207 */ /* 0x000fe40001800000 */
[----:B------:R-:W-:Y:S02]  /*1710*/  ISETP.NE.AND P1, PT, R19, RZ, P1 ;  /* 0x000000ff1300720c */ /* 0x000fe40000f25270 */
[----:B------:R-:W-:Y:S02]  /*1720*/  SHF.R.U32.HI R24, RZ, R17, R18 ;  /* 0x00000011ff187219 */ /* 0x000fe40000011612 */
[----:B------:R-:W-:Y:S02]  /*1730*/  PLOP3.LUT P0, PT, P0, P1, PT, 0xf8, 0x8f ;  /* 0x00000000008f781c */ /* 0x000fe40000703f70 */
[----:B------:R-:W-:-:S02]  /*1740*/  SHF.R.U32.HI R18, RZ, 0x1, R24 ;  /* 0x00000001ff127819 */ /* 0x000fc40000011618 */
[----:B------:R-:W-:-:S04]  /*1750*/  SEL R17, RZ, 0x1, !P0 ;  /* 0x00000001ff117807 */ /* 0x000fc80004000000 */
[----:B------:R-:W-:-:S04]  /*1760*/  LOP3.LUT R17, R17, 0x1, R18, 0xf8, !PT ;  /* 0x0000000111117812 */ /* 0x000fc800078ef812 */
[----:B------:R-:W-:-:S04]  /*1770*/  LOP3.LUT R17, R17, R24, RZ, 0xc0, !PT ;  /* 0x0000001811117212 */ /* 0x000fc800078ec0ff */
[----:B------:R-:W-:-:S04]  /*1780*/  IADD3 R17, PT, PT, R18, R17, RZ ;  /* 0x0000001112117210 */ /* 0x000fc80007ffe0ff */
[----:B------:R-:W-:Y:S01]  /*1790*/  LOP3.LUT R0, R17, R0, RZ, 0xfc, !PT ;  /* 0x0000000011007212 */ /* 0x000fe200078efcff */
[----:B------:R-:W-:Y:S06]  /*17a0*/  BRA `(.L_x_50) ;  /* 0x0000000000107947 */ /* 0x000fec0003800000 */
.L_x_49:
[----:B------:R-:W-:-:S04]  /*17b0*/  LOP3.LUT R0, R0, 0x80000000, RZ, 0xc0, !PT ;  /* 0x8000000000007812 */ /* 0x000fc800078ec0ff */
[----:B------:R-:W-:Y:S01]  /*17c0*/  LOP3.LUT R0, R0, 0x7f800000, RZ, 0xfc, !PT ;  /* 0x7f80000000007812 */ /* 0x000fe200078efcff */
[----:B------:R-:W-:Y:S06]  /*17d0*/  BRA `(.L_x_50) ;  /* 0x0000000000047947 */ /* 0x000fec0003800000 */
.L_x_48:
[----:B------:R-:W-:-:S07]  /*17e0*/  LEA R0, R21, R0, 0x17 ;  /* 0x0000000015007211 */ /* 0x000fce00078eb8ff */
.L_x_50:
[----:B------:R-:W-:Y:S05]  /*17f0*/  BSYNC.RECONVERGENT B3 ;  /* 0x0000000000037941 */ /* 0x000fea0003800200 */
.L_x_47:
[----:B------:R-:W-:Y:S05]  /*1800*/  BRA `(.L_x_51) ;  /* 0x0000000000207947 */ /* 0x000fea0003800000 */
.L_x_46:
[----:B------:R-:W-:-:S04]  /*1810*/  LOP3.LUT R0, R0, 0x80000000, R21, 0x48, !PT ;  /* 0x8000000000007812 */ /* 0x000fc800078e4815 */
[----:B------:R-:W-:Y:S01]  /*1820*/  LOP3.LUT R0, R0, 0x7f800000, RZ, 0xfc, !PT ;  /* 0x7f80000000007812 */ /* 0x000fe200078efcff */
[----:B------:R-:W-:Y:S06]  /*1830*/  BRA `(.L_x_51) ;  /* 0x0000000000147947 */ /* 0x000fec0003800000 */
.L_x_45:
[----:B------:R-:W-:Y:S01]  /*1840*/  LOP3.LUT R0, R0, 0x80000000, R21, 0x48, !PT ;  /* 0x8000000000007812 */ /* 0x000fe200078e4815 */
[----:B------:R-:W-:Y:S06]  /*1850*/  BRA `(.L_x_51) ;  /* 0x00000000000c7947 */ /* 0x000fec0003800000 */
.L_x_44:
[----:B------:R-:W0:Y:S01]  /*1860*/  MUFU.RSQ R0, -QNAN ;  /* 0xffc0000000007908 */ /* 0x000e220000001400 */
[----:B------:R-:W-:Y:S05]  /*1870*/  BRA `(.L_x_51) ;  /* 0x0000000000047947 */ /* 0x000fea0003800000 */
.L_x_43:
[----:B------:R-:W-:-:S07]  /*1880*/  FADD.FTZ R0, R25, R0 ;  /* 0x0000000019007221 */ /* 0x000fce0000010000 */
.L_x_51:
[----:B------:R-:W-:Y:S05]  /*1890*/  BSYNC.RECONVERGENT B2 ;  /* 0x0000000000027941 */ /* 0x000fea0003800200 */
.L_x_41:
[----:B------:R-:W-:-:S04]  /*18a0*/  HFMA2 R17, -RZ, RZ, 0, 0 ;  /* 0x00000000ff117431 */ /* 0x000fc800000001ff */
[----:B0-----:R-:W-:Y:S05]  /*18b0*/  RET.REL.NODEC R16 `(_Z20computeAccelerationsPfS_S_S_ii) ;  /* 0xffffffe410d07950 */ /* 0x001fea0003c3ffff */
.L_x_52:
        /* <DEDUP_REMOVED lines=12> */
.L_x_54:


//--------------------- .nv.shared._Z15updatePositionsPfS_S_S_S_S_fii --------------------------
	.section	.nv.shared._Z15updatePositionsPfS_S_S_S_S_fii,"aw",@nobits
	.sectionflags	@""
	.align	16
	.zero		1024


//--------------------- .nv.shared.reserved.0     --------------------------
	.section	.nv.shared.reserved.0,"aw",@nobits
	.weak		__nv_reservedSMEM_offset_0_alias
	.size		__nv_reservedSMEM_offset_0_alias, 0, 64
	.other		__nv_reservedSMEM_offset_0_alias,@"STO_CUDA_RESERVED_SHARED STV_DEFAULT"
__nv_reservedSMEM_offset_0_alias:
	.zero		0
	.zero		64


//--------------------- .nv.shared._Z20computeAccelerationsPfS_S_S_ii --------------------------
	.section	.nv.shared._Z20computeAccelerationsPfS_S_S_ii,"aw",@nobits
	.sectionflags	@""
	.align	16
	.zero		1024


//--------------------- .nv.constant0._Z15updatePositionsPfS_S_S_S_S_fii --------------------------
	.section	.nv.constant0._Z15updatePositionsPfS_S_S_S_S_fii,"a",@progbits
	.sectionflags	@""
	.align	4
.nv.constant0._Z15updatePositionsPfS_S_S_S_S_fii:
	.zero		956


//--------------------- .nv.constant0._Z20computeAccelerationsPfS_S_S_ii --------------------------
	.section	.nv.constant0._Z20computeAccelerationsPfS_S_S_ii,"a",@progbits
	.sectionflags	@""
	.align	4
.nv.constant0._Z20computeAccelerationsPfS_S_S_ii:
	.zero		936


//--------------------- SYMBOLS --------------------------

	.type		.nv.reservedSmem.offset0,@object
	.size		.nv.reservedSmem.offset0,0x4
	.type		.nv.reservedSmem.cap,@object
	.size		.nv.reservedSmem.cap,0x4
